	.target	sm_100

	.elftype	@"ET_EXEC"


//--------------------- .note.nv.tkinfo           --------------------------
	.section	.note.nv.tkinfo,"",@"SHT_NOTE"
	.sectionflags	@"SHF_NOTE_NV_TKINFO"
	.tkinfo
        /*0018*/ 	.word	0x00000081
        /*0030*/ 	.string	""
        /*0030*/ 	.string	"ptxas"
        /*0030*/ 	.string	"Cuda compilation tools, release 12.9, V12.9.86"
        /*0030*/ 	.string	"Build cuda_12.9.r12.9/compiler.36037853_0"
        /*0030*/ 	.string	"-regUsageLevel 10 -arch sm_100f -m 64 "



//--------------------- .note.nv.cuver            --------------------------
	.section	.note.nv.cuver,"",@"SHT_NOTE"
	.sectionflags	@"SHF_NOTE_NV_CUVER"
        /*0018*/ 	.short	0x0001
        /*001a*/ 	.short	0x0064
        /*001c*/ 	.short	0x0001
        /*001e*/ 	.short	0x0000
        /*0020*/ 	.short	0x0001
        /*0022*/ 	.short	0x0000


//--------------------- .nv.info                  --------------------------
	.section	.nv.info,"",@"SHT_CUDA_INFO"
	.align	4


	//----- nvinfo : EIATTR_REGCOUNT
	.align		4
        /*0000*/ 	.byte	0x04, 0x2f
        /*0002*/ 	.short	(.L_15 - .L_14)
	.align		4
.L_14:
        /*0004*/ 	.word	index@(_ZN9deep_gemm24sm100_fp8_gemm_1d1d_implILN4cute4UMMA5MajorE0ELS3_0ELj0ELj7168ELj2048ELj128ELj224ELj128ELj64ELj128ELj128ELj64ELj4ELj128ELj128ELj1ELb0ELj149ELNS_8GemmTypeE1ELb0EN7cutlass10bfloat16_tENS_16EpilogueIdentityEEEvPijjj14CUtensorMap_stS9_S9_S9_S9_)
        /*0008*/ 	.word	0x00000036


	//----- nvinfo : EIATTR_FRAME_SIZE
	.align		4
.L_15:
        /*000c*/ 	.byte	0x04, 0x11
        /*000e*/ 	.short	(.L_17 - .L_16)
	.align		4
.L_16:
        /*0010*/ 	.word	index@($__internal_3_$__cuda_sm20_div_u16)
        /*0014*/ 	.word	0x00000000


	//----- nvinfo : EIATTR_FRAME_SIZE
	.align		4
.L_17:
        /*0018*/ 	.byte	0x04, 0x11
        /*001a*/ 	.short	(.L_19 - .L_18)
	.align		4
.L_18:
        /*001c*/ 	.word	index@($__internal_2_$__cuda_sm10x_tcgen05_guardrail_trap_unallocated_columns_being_dealloced)
        /*0020*/ 	.word	0x00000000


	//----- nvinfo : EIATTR_FRAME_SIZE
	.align		4
.L_19:
        /*0024*/ 	.byte	0x04, 0x11
        /*0026*/ 	.short	(.L_21 - .L_20)
	.align		4
.L_20:
        /*0028*/ 	.word	index@($__internal_1_$__cuda_sm10x_tcgen05_guardrail_trap_phase_invalid_during_alloc)
        /*002c*/ 	.word	0x00000000


	//----- nvinfo : EIATTR_FRAME_SIZE
	.align		4
.L_21:
        /*0030*/ 	.byte	0x04, 0x11
        /*0032*/ 	.short	(.L_23 - .L_22)
	.align		4
.L_22:
        /*0034*/ 	.word	index@($__internal_0_$__cuda_sm10x_tcgen05_guardrail_trap_col_being_dealloced_not_returned_by_alloc)
        /*0038*/ 	.word	0x00000000


	//----- nvinfo : EIATTR_FRAME_SIZE
	.align		4
.L_23:
        /*003c*/ 	.byte	0x04, 0x11
        /*003e*/ 	.short	(.L_25 - .L_24)
	.align		4
.L_24:
        /*0040*/ 	.word	index@(_ZN9deep_gemm24sm100_fp8_gemm_1d1d_implILN4cute4UMMA5MajorE0ELS3_0ELj0ELj7168ELj2048ELj128ELj224ELj128ELj64ELj128ELj128ELj64ELj4ELj128ELj128ELj1ELb0ELj149ELNS_8GemmTypeE1ELb0EN7cutlass10bfloat16_tENS_16EpilogueIdentityEEEvPijjj14CUtensorMap_stS9_S9_S9_S9_)
        /*0044*/ 	.word	0x00000000


	//----- nvinfo : EIATTR_MIN_STACK_SIZE
	.align		4
.L_25:
        /*0048*/ 	.byte	0x04, 0x12
        /*004a*/ 	.short	(.L_27 - .L_26)
	.align		4
.L_26:
        /*004c*/ 	.word	index@(_ZN9deep_gemm24sm100_fp8_gemm_1d1d_implILN4cute4UMMA5MajorE0ELS3_0ELj0ELj7168ELj2048ELj128ELj224ELj128ELj64ELj128ELj128ELj64ELj4ELj128ELj128ELj1ELb0ELj149ELNS_8GemmTypeE1ELb0EN7cutlass10bfloat16_tENS_16EpilogueIdentityEEEvPijjj14CUtensorMap_stS9_S9_S9_S9_)
        /*0050*/ 	.word	0x00000000
.L_27:


//--------------------- .nv.info._ZN9deep_gemm24sm100_fp8_gemm_1d1d_implILN4cute4UMMA5MajorE0ELS3_0ELj0ELj7168ELj2048ELj128ELj224ELj128ELj64ELj128ELj128ELj64ELj4ELj128ELj128ELj1ELb0ELj149ELNS_8GemmTypeE1ELb0EN7cutlass10bfloat16_tENS_16EpilogueIdentityEEEvPijjj14CUtensorMap_stS9_S9_S9_S9_ --------------------------
	.section	.nv.info._ZN9deep_gemm24sm100_fp8_gemm_1d1d_implILN4cute4UMMA5MajorE0ELS3_0ELj0ELj7168ELj2048ELj128ELj224ELj128ELj64ELj128ELj128ELj64ELj4ELj128ELj128ELj1ELb0ELj149ELNS_8GemmTypeE1ELb0EN7cutlass10bfloat16_tENS_16EpilogueIdentityEEEvPijjj14CUtensorMap_stS9_S9_S9_S9_,"",@"SHT_CUDA_INFO"
	.sectionflags	@""
	.align	4


	//----- nvinfo : EIATTR_CUDA_API_VERSION
	.align		4
        /*0000*/ 	.byte	0x04, 0x37
        /*0002*/ 	.short	(.L_29 - .L_28)
.L_28:
        /*0004*/ 	.word	0x00000081


	//----- nvinfo : EIATTR_KPARAM_INFO
	.align		4
.L_29:
        /*0008*/ 	.byte	0x04, 0x17
        /*000a*/ 	.short	(.L_31 - .L_30)
.L_30:
        /*000c*/ 	.word	0x00000000
        /*0010*/ 	.short	0x0008
        /*0012*/ 	.short	0x0240
        /*0014*/ 	.byte	0x00, 0xf0, 0x01, 0x02


	//----- nvinfo : EIATTR_KPARAM_INFO
	.align		4
.L_31:
        /*0018*/ 	.byte	0x04, 0x17
        /*001a*/ 	.short	(.L_33 - .L_32)
.L_32:
        /*001c*/ 	.word	0x00000000
        /*0020*/ 	.short	0x0007
        /*0022*/ 	.short	0x01c0
        /*0024*/ 	.byte	0x00, 0xf0, 0x01, 0x02


	//----- nvinfo : EIATTR_KPARAM_INFO
	.align		4
.L_33:
        /*0028*/ 	.byte	0x04, 0x17
        /*002a*/ 	.short	(.L_35 - .L_34)
.L_34:
        /*002c*/ 	.word	0x00000000
        /*0030*/ 	.short	0x0006
        /*0032*/ 	.short	0x0140
        /*0034*/ 	.byte	0x00, 0xf0, 0x01, 0x02


	//----- nvinfo : EIATTR_KPARAM_INFO
	.align		4
.L_35:
        /*0038*/ 	.byte	0x04, 0x17
        /*003a*/ 	.short	(.L_37 - .L_36)
.L_36:
        /*003c*/ 	.word	0x00000000
        /*0040*/ 	.short	0x0005
        /*0042*/ 	.short	0x00c0
        /*0044*/ 	.byte	0x00, 0xf0, 0x01, 0x02


	//----- nvinfo : EIATTR_KPARAM_INFO
	.align		4
.L_37:
        /*0048*/ 	.byte	0x04, 0x17
        /*004a*/ 	.short	(.L_39 - .L_38)
.L_38:
        /*004c*/ 	.word	0x00000000
        /*0050*/ 	.short	0x0004
        /*0052*/ 	.short	0x0040
        /*0054*/ 	.byte	0x00, 0xf0, 0x01, 0x02


	//----- nvinfo : EIATTR_KPARAM_INFO
	.align		4
.L_39:
        /*0058*/ 	.byte	0x04, 0x17
        /*005a*/ 	.short	(.L_41 - .L_40)
.L_40:
        /*005c*/ 	.word	0x00000000
        /*0060*/ 	.short	0x0003
        /*0062*/ 	.short	0x0010
        /*0064*/ 	.byte	0x00, 0xf0, 0x11, 0x00


	//----- nvinfo : EIATTR_KPARAM_INFO
	.align		4
.L_41:
        /*0068*/ 	.byte	0x04, 0x17
        /*006a*/ 	.short	(.L_43 - .L_42)
.L_42:
        /*006c*/ 	.word	0x00000000
        /*0070*/ 	.short	0x0002
        /*0072*/ 	.short	0x000c
        /*0074*/ 	.byte	0x00, 0xf0, 0x11, 0x00


	//----- nvinfo : EIATTR_KPARAM_INFO
	.align		4
.L_43:
        /*0078*/ 	.byte	0x04, 0x17
        /*007a*/ 	.short	(.L_45 - .L_44)
.L_44:
        /*007c*/ 	.word	0x00000000
        /*0080*/ 	.short	0x0001
        /*0082*/ 	.short	0x0008
        /*0084*/ 	.byte	0x00, 0xf0, 0x11, 0x00


	//----- nvinfo : EIATTR_KPARAM_INFO
	.align		4
.L_45:
        /*0088*/ 	.byte	0x04, 0x17
        /*008a*/ 	.short	(.L_47 - .L_46)
.L_46:
        /*008c*/ 	.word	0x00000000
        /*0090*/ 	.short	0x0000
        /*0092*/ 	.short	0x0000
        /*0094*/ 	.byte	0x00, 0xf5, 0x21, 0x00


	//----- nvinfo : EIATTR_AT_ENTRY_FRAGMENTS
	.align		4
.L_47:
        /*0098*/ 	.byte	0x04, 0x4f
        /*009a*/ 	.short	(.L_49 - .L_48)


	//   ....[0]....
.L_48:
        /*009c*/ 	.word	0x00000004


	//----- nvinfo : EIATTR_RESERVED_SMEM_USED
	.align		4
.L_49:
        /*00a0*/ 	.byte	0x01, 0x41
	.zero		2


	//----- nvinfo : EIATTR_SPARSE_MMA_MASK
	.align		4
        /*00a4*/ 	.byte	0x03, 0x50
        /*00a6*/ 	.short	0x0000


	//----- nvinfo : EIATTR_TCGEN05_1CTA_USED
	.align		4
        /*00a8*/ 	.byte	0x01, 0x51
	.zero		2


	//----- nvinfo : EIATTR_MAXREG_COUNT
	.align		4
        /*00ac*/ 	.byte	0x03, 0x1b
        /*00ae*/ 	.short	0x00ff


	//----- nvinfo : EIATTR_NUM_BARRIERS
	.align		4
        /*00b0*/ 	.byte	0x02, 0x4c
        /*00b2*/ 	.byte	0x09
	.zero		1


	//----- nvinfo : EIATTR_INT_WARP_WIDE_INSTR_OFFSETS
	.align		4
        /*00b4*/ 	.byte	0x04, 0x31
        /*00b6*/ 	.short	(.L_51 - .L_50)


	//   ....[0]....
.L_50:
        /*00b8*/ 	.word	0x00005150


	//   ....[1]....
        /*00bc*/ 	.word	0x00005170


	//----- nvinfo : EIATTR_COOP_GROUP_MASK_REGIDS
	.align		4
.L_51:
        /*00c0*/ 	.byte	0x04, 0x29
        /*00c2*/ 	.short	(.L_53 - .L_52)


	//   ....[0]....
.L_52:
        /*00c4*/ 	.word	0xffffffff


	//   ....[1]....
        /*00c8*/ 	.word	0xffffffff


	//   ....[2]....
        /*00cc*/ 	.word	0xffffffff


	//   ....[3]....
        /*00d0*/ 	.word	0xffffffff


	//   ....[4]....
        /*00d4*/ 	.word	0xffffffff


	//   ....[5]....
        /*00d8*/ 	.word	0xffffffff


	//   ....[6]....
        /*00dc*/ 	.word	0xffffffff


	//   ....[7]....
        /*00e0*/ 	.word	0xffffffff


	//   ....[8]....
        /*00e4*/ 	.word	0xffffffff


	//   ....[9]....
        /*00e8*/ 	.word	0xffffffff


	//   ....[10]....
        /*00ec*/ 	.word	0xffffffff


	//   ....[11]....
        /*00f0*/ 	.word	0xffffffff


	//   ....[12]....
        /*00f4*/ 	.word	0xffffffff


	//   ....[13]....
        /*00f8*/ 	.word	0xffffffff


	//----- nvinfo : EIATTR_COOP_GROUP_INSTR_OFFSETS
	.align		4
.L_53:
        /*00fc*/ 	.byte	0x04, 0x28
        /*00fe*/ 	.short	(.L_55 - .L_54)


	//   ....[0]....
.L_54:
        /*0100*/ 	.word	0x00000030


	//   ....[1]....
        /*0104*/ 	.word	0x00000470


	//   ....[2]....
        /*0108*/ 	.word	0x00000730


	//   ....[3]....
        /*010c*/ 	.word	0x00000b70


	//   ....[4]....
        /*0110*/ 	.word	0x00000c20


	//   ....[5]....
        /*0114*/ 	.word	0x00000cd0


	//   ....[6]....
        /*0118*/ 	.word	0x000012f0


	//   ....[7]....
        /*011c*/ 	.word	0x00001310


	//   ....[8]....
        /*0120*/ 	.word	0x00001330


	//   ....[9]....
        /*0124*/ 	.word	0x00001580


	//   ....[10]....
        /*0128*/ 	.word	0x000015b0


	//   ....[11]....
        /*012c*/ 	.word	0x000015d0


	//   ....[12]....
        /*0130*/ 	.word	0x00005070


	//   ....[13]....
        /*0134*/ 	.word	0x00005230


	//----- nvinfo : EIATTR_VRC_CTA_INIT_COUNT
	.align		4
.L_55:
        /*0138*/ 	.byte	0x02, 0x4a
        /*013a*/ 	.byte	0x80
	.zero		1


	//----- nvinfo : EIATTR_MBARRIER_INSTR_OFFSETS
	.align		4
        /*013c*/ 	.byte	0x04, 0x39
        /*013e*/ 	.short	(.L_57 - .L_56)


	//   ....[0]....
.L_56:
        /*0140*/ 	.word	0x00000330
        /*0144*/ 	.word	0x000000ff
        /*0148*/ 	.word	0x00031800
        /*014c*/ 	.short	0x0100
        /*014e*/ 	.byte	0x05
	.zero		1


	//   ....[1]....
        /*0150*/ 	.word	0x00000340
        /*0154*/ 	.word	0x000000ff
        /*0158*/ 	.word	0x00031820
        /*015c*/ 	.short	0x0100
        /*015e*/ 	.byte	0x05
	.zero		1


	//   ....[2]....
        /*0160*/ 	.word	0x00000350
        /*0164*/ 	.word	0x000000ff
        /*0168*/ 	.word	0x00031840
        /*016c*/ 	.short	0x0100
        /*016e*/ 	.byte	0x05
	.zero		1


	//   ....[3]....
        /*0170*/ 	.word	0x00000360
        /*0174*/ 	.word	0x000000ff
        /*0178*/ 	.word	0x00031808
        /*017c*/ 	.short	0x0100
        /*017e*/ 	.byte	0x05
	.zero		1


	//   ....[4]....
        /*0180*/ 	.word	0x00000370
        /*0184*/ 	.word	0x000000ff
        /*0188*/ 	.word	0x00031828
        /*018c*/ 	.short	0x0100
        /*018e*/ 	.byte	0x05
	.zero		1


	//   ....[5]....
        /*0190*/ 	.word	0x00000380
        /*0194*/ 	.word	0x000000ff
        /*0198*/ 	.word	0x00031848
        /*019c*/ 	.short	0x0100
        /*019e*/ 	.byte	0x05
	.zero		1


	//   ....[6]....
        /*01a0*/ 	.word	0x00000390
        /*01a4*/ 	.word	0x000000ff
        /*01a8*/ 	.word	0x00031810
        /*01ac*/ 	.short	0x0100
        /*01ae*/ 	.byte	0x05
	.zero		1


	//   ....[7]....
        /*01b0*/ 	.word	0x000003a0
        /*01b4*/ 	.word	0x000000ff
        /*01b8*/ 	.word	0x00031830
        /*01bc*/ 	.short	0x0100
        /*01be*/ 	.byte	0x05
	.zero		1


	//   ....[8]....
        /*01c0*/ 	.word	0x000003b0
        /*01c4*/ 	.word	0x000000ff
        /*01c8*/ 	.word	0x00031850
        /*01cc*/ 	.short	0x0100
        /*01ce*/ 	.byte	0x05
	.zero		1


	//   ....[9]....
        /*01d0*/ 	.word	0x000003c0
        /*01d4*/ 	.word	0x000000ff
        /*01d8*/ 	.word	0x00031818
        /*01dc*/ 	.short	0x0100
        /*01de*/ 	.byte	0x05
	.zero		1


	//   ....[10]....
        /*01e0*/ 	.word	0x000003d0
        /*01e4*/ 	.word	0x000000ff
        /*01e8*/ 	.word	0x00031838
        /*01ec*/ 	.short	0x0100
        /*01ee*/ 	.byte	0x05
	.zero		1


	//   ....[11]....
        /*01f0*/ 	.word	0x000003e0
        /*01f4*/ 	.word	0x000000ff
        /*01f8*/ 	.word	0x00031858
        /*01fc*/ 	.short	0x0100
        /*01fe*/ 	.byte	0x05
	.zero		1


	//   ....[12]....
        /*0200*/ 	.word	0x000003f0
        /*0204*/ 	.word	0x000000ff
        /*0208*/ 	.word	0x00031860
        /*020c*/ 	.short	0x0100
        /*020e*/ 	.byte	0x05
	.zero		1


	//   ....[13]....
        /*0210*/ 	.word	0x00000400
        /*0214*/ 	.word	0x000000ff
        /*0218*/ 	.word	0x00031870
        /*021c*/ 	.short	0x0100
        /*021e*/ 	.byte	0x05
	.zero		1


	//   ....[14]....
        /*0220*/ 	.word	0x00000410
        /*0224*/ 	.word	0x000000ff
        /*0228*/ 	.word	0x00031868
        /*022c*/ 	.short	0x0100
        /*022e*/ 	.byte	0x05
	.zero		1


	//   ....[15]....
        /*0230*/ 	.word	0x00000420
        /*0234*/ 	.word	0x000000ff
        /*0238*/ 	.word	0x00031878
        /*023c*/ 	.short	0x0100
        /*023e*/ 	.byte	0x05
	.zero		1


	//   ....[16]....
        /*0240*/ 	.word	0x00000a20
        /*0244*/ 	.word	0x00000002
        /*0248*/ 	.word	0x00031800
        /*024c*/ 	.short	0x010a
        /*024e*/ 	.byte	0xff
	.zero		1


	//   ....[17]....
        /*0250*/ 	.word	0x00000db0
        /*0254*/ 	.word	0x00000002
        /*0258*/ 	.word	0x00000000
        /*025c*/ 	.short	0x0101
        /*025e*/ 	.byte	0xff
	.zero		1


	//   ....[18]....
        /*0260*/ 	.word	0x000010e0
        /*0264*/ 	.word	0x00000000
        /*0268*/ 	.word	0x00031870
        /*026c*/ 	.short	0x010a
        /*026e*/ 	.byte	0x08
	.zero		1


	//   ....[19]....
        /*0270*/ 	.word	0x00001180
        /*0274*/ 	.word	0x000000ff
        /*0278*/ 	.word	0x00031840
        /*027c*/ 	.short	0x010a
        /*027e*/ 	.byte	0x0d
	.zero		1


	//   ....[20]....
        /*0280*/ 	.word	0x00001550
        /*0284*/ 	.word	0x000000ff
        /*0288*/ 	.word	0x00031840
        /*028c*/ 	.short	0x010a
        /*028e*/ 	.byte	0x09
	.zero		1


	//   ....[21]....
        /*0290*/ 	.word	0x00001ac0
        /*0294*/ 	.word	0x00000008
        /*0298*/ 	.word	0x00031820
        /*029c*/ 	.short	0x010a
        /*029e*/ 	.byte	0xff
	.zero		1


	//   ....[22]....
        /*02a0*/ 	.word	0x00001f10
        /*02a4*/ 	.word	0x00000008
        /*02a8*/ 	.word	0x00031828
        /*02ac*/ 	.short	0x010a
        /*02ae*/ 	.byte	0xff
	.zero		1


	//   ....[23]....
        /*02b0*/ 	.word	0x00002080
        /*02b4*/ 	.word	0x00000008
        /*02b8*/ 	.word	0x00031830
        /*02bc*/ 	.short	0x010a
        /*02be*/ 	.byte	0xff
	.zero		1


	//   ....[24]....
        /*02c0*/ 	.word	0x000021e0
        /*02c4*/ 	.word	0x00000008
        /*02c8*/ 	.word	0x00031838
        /*02cc*/ 	.short	0x010a
        /*02ce*/ 	.byte	0xff
	.zero		1


	//   ....[25]....
        /*02d0*/ 	.word	0x00002310
        /*02d4*/ 	.word	0x00000008
        /*02d8*/ 	.word	0x00031820
        /*02dc*/ 	.short	0x010a
        /*02de*/ 	.byte	0xff
	.zero		1


	//   ....[26]....
        /*02e0*/ 	.word	0x00002530
        /*02e4*/ 	.word	0x00000008
        /*02e8*/ 	.word	0x00031828
        /*02ec*/ 	.short	0x010a
        /*02ee*/ 	.byte	0xff
	.zero		1


	//   ....[27]....
        /*02f0*/ 	.word	0x00002660
        /*02f4*/ 	.word	0x00000008
        /*02f8*/ 	.word	0x00031830
        /*02fc*/ 	.short	0x010a
        /*02fe*/ 	.byte	0xff
	.zero		1


	//   ....[28]....
        /*0300*/ 	.word	0x00002790
        /*0304*/ 	.word	0x00000008
        /*0308*/ 	.word	0x00031838
        /*030c*/ 	.short	0x010a
        /*030e*/ 	.byte	0xff
	.zero		1


	//   ....[29]....
        /*0310*/ 	.word	0x000028c0
        /*0314*/ 	.word	0x00000008
        /*0318*/ 	.word	0x00031820
        /*031c*/ 	.short	0x010a
        /*031e*/ 	.byte	0xff
	.zero		1


	//   ....[30]....
        /*0320*/ 	.word	0x00002ae0
        /*0324*/ 	.word	0x00000008
        /*0328*/ 	.word	0x00031828
        /*032c*/ 	.short	0x010a
        /*032e*/ 	.byte	0xff
	.zero		1


	//   ....[31]....
        /*0330*/ 	.word	0x00002c10
        /*0334*/ 	.word	0x00000008
        /*0338*/ 	.word	0x00031830
        /*033c*/ 	.short	0x010a
        /*033e*/ 	.byte	0xff
	.zero		1


	//   ....[32]....
        /*0340*/ 	.word	0x00002d40
        /*0344*/ 	.word	0x00000008
        /*0348*/ 	.word	0x00031838
        /*034c*/ 	.short	0x010a
        /*034e*/ 	.byte	0xff
	.zero		1


	//   ....[33]....
        /*0350*/ 	.word	0x00002e70
        /*0354*/ 	.word	0x00000008
        /*0358*/ 	.word	0x00031820
        /*035c*/ 	.short	0x010a
        /*035e*/ 	.byte	0xff
	.zero		1


	//   ....[34]....
        /*0360*/ 	.word	0x00003090
        /*0364*/ 	.word	0x00000008
        /*0368*/ 	.word	0x00031828
        /*036c*/ 	.short	0x010a
        /*036e*/ 	.byte	0xff
	.zero		1


	//   ....[35]....
        /*0370*/ 	.word	0x000031c0
        /*0374*/ 	.word	0x00000008
        /*0378*/ 	.word	0x00031830
        /*037c*/ 	.short	0x010a
        /*037e*/ 	.byte	0xff
	.zero		1


	//   ....[36]....
        /*0380*/ 	.word	0x000032f0
        /*0384*/ 	.word	0x00000008
        /*0388*/ 	.word	0x00031838
        /*038c*/ 	.short	0x010a
        /*038e*/ 	.byte	0xff
	.zero		1


	//   ....[37]....
        /*0390*/ 	.word	0x00003770
        /*0394*/ 	.word	0x00000014
        /*0398*/ 	.word	0x00031860
        /*039c*/ 	.short	0x010a
        /*039e*/ 	.byte	0xff
	.zero		1


	//   ....[38]....
        /*03a0*/ 	.word	0x00004ef0
        /*03a4*/ 	.word	0x00000014
        /*03a8*/ 	.word	0x00000000
        /*03ac*/ 	.short	0x0101
        /*03ae*/ 	.byte	0xff
	.zero		1


	//   ....[39]....
        /*03b0*/ 	.word	0x00005260
        /*03b4*/ 	.word	0x00000002
        /*03b8*/ 	.word	0x00031800
        /*03bc*/ 	.short	0x010a
        /*03be*/ 	.byte	0xff
	.zero		1


	//   ....[40]....
        /*03c0*/ 	.word	0x000052e0
        /*03c4*/ 	.word	0x00000000
        /*03c8*/ 	.word	0x00031870
        /*03cc*/ 	.short	0x010a
        /*03ce*/ 	.byte	0xff
	.zero		1


	//   ....[41]....
        /*03d0*/ 	.word	0x00005350
        /*03d4*/ 	.word	0x00000002
        /*03d8*/ 	.word	0x00031840
        /*03dc*/ 	.short	0x010a
        /*03de*/ 	.byte	0xff
	.zero		1


	//   ....[42]....
        /*03e0*/ 	.word	0x000053c0
        /*03e4*/ 	.word	0x00000000
        /*03e8*/ 	.word	0x00031840
        /*03ec*/ 	.short	0x010a
        /*03ee*/ 	.byte	0xff
	.zero		1


	//   ....[43]....
        /*03f0*/ 	.word	0x00005430
        /*03f4*/ 	.word	0x00000008
        /*03f8*/ 	.word	0x00031820
        /*03fc*/ 	.short	0x010a
        /*03fe*/ 	.byte	0xff
	.zero		1


	//   ....[44]....
        /*0400*/ 	.word	0x000054a0
        /*0404*/ 	.word	0x00000008
        /*0408*/ 	.word	0x00031828
        /*040c*/ 	.short	0x010a
        /*040e*/ 	.byte	0xff
	.zero		1


	//   ....[45]....
        /*0410*/ 	.word	0x00005510
        /*0414*/ 	.word	0x00000008
        /*0418*/ 	.word	0x00031830
        /*041c*/ 	.short	0x010a
        /*041e*/ 	.byte	0xff
	.zero		1


	//   ....[46]....
        /*0420*/ 	.word	0x00005580
        /*0424*/ 	.word	0x00000008
        /*0428*/ 	.word	0x00031838
        /*042c*/ 	.short	0x010a
        /*042e*/ 	.byte	0xff
	.zero		1


	//   ....[47]....
        /*0430*/ 	.word	0x000055d0
        /*0434*/ 	.word	0x00000008
        /*0438*/ 	.word	0x00031820
        /*043c*/ 	.short	0x010a
        /*043e*/ 	.byte	0xff
	.zero		1


	//   ....[48]....
        /*0440*/ 	.word	0x00005620
        /*0444*/ 	.word	0x00000008
        /*0448*/ 	.word	0x00031828
        /*044c*/ 	.short	0x010a
        /*044e*/ 	.byte	0xff
	.zero		1


	//   ....[49]....
        /*0450*/ 	.word	0x00005670
        /*0454*/ 	.word	0x00000008
        /*0458*/ 	.word	0x00031830
        /*045c*/ 	.short	0x010a
        /*045e*/ 	.byte	0xff
	.zero		1


	//   ....[50]....
        /*0460*/ 	.word	0x000056c0
        /*0464*/ 	.word	0x00000008
        /*0468*/ 	.word	0x00031838
        /*046c*/ 	.short	0x010a
        /*046e*/ 	.byte	0xff
	.zero		1


	//   ....[51]....
        /*0470*/ 	.word	0x00005730
        /*0474*/ 	.word	0x00000008
        /*0478*/ 	.word	0x00031820
        /*047c*/ 	.short	0x010a
        /*047e*/ 	.byte	0xff
	.zero		1


	//   ....[52]....
        /*0480*/ 	.word	0x000057a0
        /*0484*/ 	.word	0x00000008
        /*0488*/ 	.word	0x00031828
        /*048c*/ 	.short	0x010a
        /*048e*/ 	.byte	0xff
	.zero		1


	//   ....[53]....
        /*0490*/ 	.word	0x00005810
        /*0494*/ 	.word	0x00000008
        /*0498*/ 	.word	0x00031830
        /*049c*/ 	.short	0x010a
        /*049e*/ 	.byte	0xff
	.zero		1


	//   ....[54]....
        /*04a0*/ 	.word	0x00005880
        /*04a4*/ 	.word	0x00000008
        /*04a8*/ 	.word	0x00031838
        /*04ac*/ 	.short	0x010a
        /*04ae*/ 	.byte	0xff
	.zero		1


	//   ....[55]....
        /*04b0*/ 	.word	0x000058d0
        /*04b4*/ 	.word	0x00000008
        /*04b8*/ 	.word	0x00031820
        /*04bc*/ 	.short	0x010a
        /*04be*/ 	.byte	0xff
	.zero		1


	//   ....[56]....
        /*04c0*/ 	.word	0x00005920
        /*04c4*/ 	.word	0x00000008
        /*04c8*/ 	.word	0x00031828
        /*04cc*/ 	.short	0x010a
        /*04ce*/ 	.byte	0xff
	.zero		1


	//   ....[57]....
        /*04d0*/ 	.word	0x00005970
        /*04d4*/ 	.word	0x00000008
        /*04d8*/ 	.word	0x00031830
        /*04dc*/ 	.short	0x010a
        /*04de*/ 	.byte	0xff
	.zero		1


	//   ....[58]....
        /*04e0*/ 	.word	0x000059c0
        /*04e4*/ 	.word	0x00000008
        /*04e8*/ 	.word	0x00031838
        /*04ec*/ 	.short	0x010a
        /*04ee*/ 	.byte	0xff
	.zero		1


	//   ....[59]....
        /*04f0*/ 	.word	0x00005a20
        /*04f4*/ 	.word	0x00000014
        /*04f8*/ 	.word	0x00031860
        /*04fc*/ 	.short	0x010a
        /*04fe*/ 	.byte	0xff
	.zero		1


	//----- nvinfo : EIATTR_NUM_MBARRIERS
	.align		4
.L_57:
        /*0500*/ 	.byte	0x03, 0x38
        /*0502*/ 	.short	0x0010


	//----- nvinfo : EIATTR_EXIT_INSTR_OFFSETS
	.align		4
        /*0504*/ 	.byte	0x04, 0x1c
        /*0506*/ 	.short	(.L_59 - .L_58)


	//   ....[0]....
.L_58:
        /*0508*/ 	.word	0x00000830


	//   ....[1]....
        /*050c*/ 	.word	0x00000e10


	//   ....[2]....
        /*0510*/ 	.word	0x00000ef0


	//   ....[3]....
        /*0514*/ 	.word	0x000018d0


	//   ....[4]....
        /*0518*/ 	.word	0x00001940


	//   ....[5]....
        /*051c*/ 	.word	0x00003440


	//   ....[6]....
        /*0520*/ 	.word	0x000034a0


	//   ....[7]....
        /*0524*/ 	.word	0x00005050


	//   ....[8]....
        /*0528*/ 	.word	0x00005240


	//----- nvinfo : EIATTR_MAX_THREADS
	.align		4
.L_59:
        /*052c*/ 	.byte	0x04, 0x05
        /*052e*/ 	.short	(.L_61 - .L_60)
.L_60:
        /*0530*/ 	.word	0x00000100
        /*0534*/ 	.word	0x00000001
        /*0538*/ 	.word	0x00000001


	//----- nvinfo : EIATTR_CRS_STACK_SIZE
	.align		4
.L_61:
        /*053c*/ 	.byte	0x04, 0x1e
        /*053e*/ 	.short	(.L_63 - .L_62)
.L_62:
        /*0540*/ 	.word	0x00000000


	//----- nvinfo : EIATTR_CBANK_PARAM_SIZE
	.align		4
.L_63:
        /*0544*/ 	.byte	0x03, 0x19
        /*0546*/ 	.short	0x02c0


	//----- nvinfo : EIATTR_PARAM_CBANK
	.align		4
        /*0548*/ 	.byte	0x04, 0x0a
        /*054a*/ 	.short	(.L_65 - .L_64)
	.align		4
.L_64:
        /*054c*/ 	.word	index@(.nv.constant0._ZN9deep_gemm24sm100_fp8_gemm_1d1d_implILN4cute4UMMA5MajorE0ELS3_0ELj0ELj7168ELj2048ELj128ELj224ELj128ELj64ELj128ELj128ELj64ELj4ELj128ELj128ELj1ELb0ELj149ELNS_8GemmTypeE1ELb0EN7cutlass10bfloat16_tENS_16EpilogueIdentityEEEvPijjj14CUtensorMap_stS9_S9_S9_S9_)
        /*0550*/ 	.short	0x0380
        /*0552*/ 	.short	0x02c0


	//----- nvinfo : EIATTR_SW_WAR
	.align		4
.L_65:
        /*0554*/ 	.byte	0x04, 0x36
        /*0556*/ 	.short	(.L_67 - .L_66)
.L_66:
        /*0558*/ 	.word	0x00000008
.L_67:


//--------------------- .nv.compat                --------------------------
	.section	.nv.compat,"",@"SHT_CUDA_COMPAT_INFO"
	.align	4
        /*0000*/ 	.byte	0x02, 0x02, 0x02, 0x00, 0x02, 0x05, 0x05, 0x00, 0x02, 0x03, 0x01, 0x00, 0x02, 0x06, 0x01, 0x00


//--------------------- .nv.callgraph             --------------------------
	.section	.nv.callgraph,"",@"SHT_CUDA_CALLGRAPH"
	.align	4
	.sectionentsize	8
	.align		4
        /*0000*/ 	.word	0x00000000
	.align		4
        /*0004*/ 	.word	0xffffffff
	.align		4
        /*0008*/ 	.word	0x00000000
	.align		4
        /*000c*/ 	.word	0xfffffffe
	.align		4
        /*0010*/ 	.word	0x00000000
	.align		4
        /*0014*/ 	.word	0xfffffffd
	.align		4
        /*0018*/ 	.word	0x00000000
	.align		4
        /*001c*/ 	.word	0xfffffffc


//--------------------- .nv.constant4             --------------------------
	.section	.nv.constant4,"a",@progbits
	.align	8
	.align		8
.nv.constant4:
        /*0000*/ 	.dword	_ZN47_INTERNAL_806fd1c7_9_kernel_cu_98e68353_28939074cuda3std3__45__cpo5beginE
	.align		8
        /*0008*/ 	.dword	_ZN47_INTERNAL_806fd1c7_9_kernel_cu_98e68353_28939074cuda3std3__45__cpo3endE
	.align		8
        /*0010*/ 	.dword	_ZN47_INTERNAL_806fd1c7_9_kernel_cu_98e68353_28939074cuda3std3__45__cpo6cbeginE
	.align		8
        /*0018*/ 	.dword	_ZN47_INTERNAL_806fd1c7_9_kernel_cu_98e68353_28939074cuda3std3__45__cpo4cendE
	.align		8
        /*0020*/ 	.dword	_ZN47_INTERNAL_806fd1c7_9_kernel_cu_98e68353_28939074cuda3std3__449_GLOBAL__N__806fd1c7_9_kernel_cu_98e68353_28939076ignoreE
	.align		8
        /*0028*/ 	.dword	_ZN47_INTERNAL_806fd1c7_9_kernel_cu_98e68353_28939074cuda3std3__419piecewise_constructE
	.align		8
        /*0030*/ 	.dword	_ZN47_INTERNAL_806fd1c7_9_kernel_cu_98e68353_28939074cuda3std3__48in_placeE
	.align		8
        /*0038*/ 	.dword	_ZN47_INTERNAL_806fd1c7_9_kernel_cu_98e68353_28939074cuda3std6ranges3__45__cpo4swapE
	.align		8
        /*0040*/ 	.dword	_ZN47_INTERNAL_806fd1c7_9_kernel_cu_98e68353_28939074cuda3std6ranges3__45__cpo9iter_moveE
	.align		8
        /*0048*/ 	.dword	_ZN47_INTERNAL_806fd1c7_9_kernel_cu_98e68353_28939074cute7productE
	.align		8
        /*0050*/ 	.dword	_ZN47_INTERNAL_806fd1c7_9_kernel_cu_98e68353_28939074cute1_E


//--------------------- .text._ZN9deep_gemm24sm100_fp8_gemm_1d1d_implILN4cute4UMMA5MajorE0ELS3_0ELj0ELj7168ELj2048ELj128ELj224ELj128ELj64ELj128ELj128ELj64ELj4ELj128ELj128ELj1ELb0ELj149ELNS_8GemmTypeE1ELb0EN7cutlass10bfloat16_tENS_16EpilogueIdentityEEEvPijjj14CUtensorMap_stS9_S9_S9_S9_ --------------------------
	.section	.text._ZN9deep_gemm24sm100_fp8_gemm_1d1d_implILN4cute4UMMA5MajorE0ELS3_0ELj0ELj7168ELj2048ELj128ELj224ELj128ELj64ELj128ELj128ELj64ELj4ELj128ELj128ELj1ELb0ELj149ELNS_8GemmTypeE1ELb0EN7cutlass10bfloat16_tENS_16EpilogueIdentityEEEvPijjj14CUtensorMap_stS9_S9_S9_S9_,"ax",@progbits
	.align	128
        .global         _ZN9deep_gemm24sm100_fp8_gemm_1d1d_implILN4cute4UMMA5MajorE0ELS3_0ELj0ELj7168ELj2048ELj128ELj224ELj128ELj64ELj128ELj128ELj64ELj4ELj128ELj128ELj1ELb0ELj149ELNS_8GemmTypeE1ELb0EN7cutlass10bfloat16_tENS_16EpilogueIdentityEEEvPijjj14CUtensorMap_stS9_S9_S9_S9_
        .type           _ZN9deep_gemm24sm100_fp8_gemm_1d1d_implILN4cute4UMMA5MajorE0ELS3_0ELj0ELj7168ELj2048ELj128ELj224ELj128ELj64ELj128ELj128ELj64ELj4ELj128ELj128ELj1ELb0ELj149ELNS_8GemmTypeE1ELb0EN7cutlass10bfloat16_tENS_16EpilogueIdentityEEEvPijjj14CUtensorMap_stS9_S9_S9_S9_,@function
        .size           _ZN9deep_gemm24sm100_fp8_gemm_1d1d_implILN4cute4UMMA5MajorE0ELS3_0ELj0ELj7168ELj2048ELj128ELj224ELj128ELj64ELj128ELj128ELj64ELj4ELj128ELj128ELj1ELb0ELj149ELNS_8GemmTypeE1ELb0EN7cutlass10bfloat16_tENS_16EpilogueIdentityEEEvPijjj14CUtensorMap_stS9_S9_S9_S9_,(.L_x_100 - _ZN9deep_gemm24sm100_fp8_gemm_1d1d_implILN4cute4UMMA5MajorE0ELS3_0ELj0ELj7168ELj2048ELj128ELj224ELj128ELj64ELj128ELj128ELj64ELj4ELj128ELj128ELj1ELb0ELj149ELNS_8GemmTypeE1ELb0EN7cutlass10bfloat16_tENS_16EpilogueIdentityEEEvPijjj14CUtensorMap_stS9_S9_S9_S9_)
        .other          _ZN9deep_gemm24sm100_fp8_gemm_1d1d_implILN4cute4UMMA5MajorE0ELS3_0ELj0ELj7168ELj2048ELj128ELj224ELj128ELj64ELj128ELj128ELj64ELj4ELj128ELj128ELj1ELb0ELj149ELNS_8GemmTypeE1ELb0EN7cutlass10bfloat16_tENS_16EpilogueIdentityEEEvPijjj14CUtensorMap_stS9_S9_S9_S9_,@"STO_CUDA_ENTRY STV_DEFAULT"
_ZN9deep_gemm24sm100_fp8_gemm_1d1d_implILN4cute4UMMA5MajorE0ELS3_0ELj0ELj7168ELj2048ELj128ELj224ELj128ELj64ELj128ELj128ELj64ELj4ELj128ELj128ELj1ELb0ELj149ELNS_8GemmTypeE1ELb0EN7cutlass10bfloat16_tENS_16EpilogueIdentityEEEvPijjj14CUtensorMap_stS9_S9_S9_S9_:
.text._ZN9deep_gemm24sm100_fp8_gemm_1d1d_implILN4cute4UMMA5MajorE0ELS3_0ELj0ELj7168ELj2048ELj128ELj224ELj128ELj64ELj128ELj128ELj64ELj4ELj128ELj128ELj1ELb0ELj149ELNS_8GemmTypeE1ELb0EN7cutlass10bfloat16_tENS_16EpilogueIdentityEEEvPijjj14CUtensorMap_stS9_S9_S9_S9_:
[----:B------:R-:W1:Y:S01]  /*0000*/  LDC R1, c[0x0][0x37c] ;  /* 0x0000df00ff017b82 */ /* 0x000e620000000800 */
[----:B------:R-:W2:Y:S02]  /*0010*/  S2R R0, SR_TID.X ;  /* 0x0000000000007919 */ /* 0x000ea40000002100 */
[----:B--2---:R-:W-:-:S05]  /*0020*/  SHF.R.U32.HI R0, RZ, 0x5, R0 ;  /* 0x00000005ff007819 */ /* 0x004fca0000011600 */
[----:B------:R-:W2:Y:S02]  /*0030*/  SHFL.IDX PT, R21, R0, RZ, 0x1f ;  /* 0x00001fff00157589 */ /* 0x000ea400000e0000 */
[----:B--2---:R-:W-:-:S13]  /*0040*/  ISETP.NE.AND P0, PT, R21, 0x2, PT ;  /* 0x000000021500780c */ /* 0x004fda0003f05270 */
[----:B-1----:R-:W-:Y:S05]  /*0050*/  @!P0 BRA `(.L_x_0) ;  /* 0x0000000400008947 */ /* 0x002fea0003800000 */
[----:B------:R-:W-:-:S13]  /*0060*/  ISETP.NE.AND P0, PT, R21, 0x1, PT ;  /* 0x000000011500780c */ /* 0x000fda0003f05270 */
[----:B------:R-:W-:Y:S05]  /*0070*/  @!P0 BRA `(.L_x_1) ;  /* 0x0000000000608947 */ /* 0x000fea0003800000 */
[----:B------:R-:W-:-:S13]  /*0080*/  ISETP.NE.AND P0, PT, R21, RZ, PT ;  /* 0x000000ff1500720c */ /* 0x000fda0003f05270 */
[----:B------:R-:W-:Y:S05]  /*0090*/  @P0 BRA `(.L_x_2) ;  /* 0x0000000400a80947 */ /* 0x000fea0003800000 */
[----:B------:R-:W-:Y:S01]  /*00a0*/  ELECT P0, URZ, PT ;  /* 0x0000000000ff782f */ /* 0x000fe20003800000 */
[----:B------:R-:W-:-:S12]  /*00b0*/  BSSY.RECONVERGENT B0, `(.L_x_3) ;  /* 0x0000013000007945 */ /* 0x000fd80003800200 */
[----:B------:R-:W-:Y:S05]  /*00c0*/  @!P0 BRA `(.L_x_4) ;  /* 0x0000000000448947 */ /* 0x000fea0003800000 */
[----:B------:R-:W1:Y:S02]  /*00d0*/  LDCU.64 UR4, c[0x0][0x348] ;  /* 0x00006900ff0477ac */ /* 0x000e640008000a00 */
[----:B-1----:R-:W-:Y:S02]  /*00e0*/  UIADD3 UR12, UP4, UPT, UR4, 0x40, URZ ;  /* 0x00000040040c7890 */ /* 0x002fe4000ff9e0ff */
[----:B------:R-:W-:Y:S02]  /*00f0*/  UIADD3 UR10, UP3, UPT, UR4, 0xc0, URZ ;  /* 0x000000c0040a7890 */ /* 0x000fe4000ff7e0ff */
[----:B------:R-:W-:Y:S02]  /*0100*/  UIADD3 UR8, UP2, UPT, UR4, 0x140, URZ ;  /* 0x0000014004087890 */ /* 0x000fe4000ff5e0ff */
[----:B------:R-:W-:Y:S02]  /*0110*/  UIADD3 UR6, UP1, UPT, UR4, 0x1c0, URZ ;  /* 0x000001c004067890 */ /* 0x000fe4000ff3e0ff */
[----:B------:R-:W-:-:S02]  /*0120*/  UIADD3 UR4, UP0, UPT, UR4, 0x240, URZ ;  /* 0x0000024004047890 */ /* 0x000fc4000ff1e0ff */
[----:B------:R-:W-:Y:S02]  /*0130*/  UIADD3.X UR13, UPT, UPT, URZ, UR5, URZ, UP4, !UPT ;  /* 0x00000005ff0d7290 */ /* 0x000fe4000a7fe4ff */
[----:B------:R-:W-:Y:S02]  /*0140*/  UIADD3.X UR11, UPT, UPT, URZ, UR5, URZ, UP3, !UPT ;  /* 0x00000005ff0b7290 */ /* 0x000fe40009ffe4ff */
[----:B------:R-:W-:Y:S02]  /*0150*/  UIADD3.X UR9, UPT, UPT, URZ, UR5, URZ, UP2, !UPT ;  /* 0x00000005ff097290 */ /* 0x000fe400097fe4ff */
[----:B------:R-:W-:Y:S02]  /*0160*/  UIADD3.X UR7, UPT, UPT, URZ, UR5, URZ, UP1, !UPT ;  /* 0x00000005ff077290 */ /* 0x000fe40008ffe4ff */
[----:B------:R-:W-:Y:S01]  /*0170*/  UIADD3.X UR5, UPT, UPT, URZ, UR5, URZ, UP0, !UPT ;  /* 0x00000005ff057290 */ /* 0x000fe200087fe4ff */
[----:B------:R1:W-:Y:S02]  /*0180*/  UTMACCTL.PF [UR12] ;  /* 0x000000000c0079b9 */ /* 0x0003e40008040000 */
[----:B------:R1:W-:Y:S02]  /*0190*/  UTMACCTL.PF [UR10] ;  /* 0x000000000a0079b9 */ /* 0x0003e40008040000 */
[----:B------:R1:W-:Y:S02]  /*01a0*/  UTMACCTL.PF [UR8] ;  /* 0x00000000080079b9 */ /* 0x0003e40008040000 */
[----:B------:R1:W-:Y:S02]  /*01b0*/  UTMACCTL.PF [UR6] ;  /* 0x00000000060079b9 */ /* 0x0003e40008040000 */
[----:B------:R1:W-:Y:S02]  /*01c0*/  UTMACCTL.PF [UR4] ;  /* 0x00000000040079b9 */ /* 0x0003e40008040000 */
[----:B-1----:R-:W-:Y:S01]  /*01d0*/  NOP ;  /* 0x0000000000007918 */ /* 0x002fe20000000000 */
.L_x_4:
[----:B------:R-:W-:Y:S05]  /*01e0*/  BSYNC.RECONVERGENT B0 ;  /* 0x0000000000007941 */ /* 0x000fea0003800200 */
.L_x_3:
[----:B------:R-:W-:Y:S05]  /*01f0*/  BRA `(.L_x_2) ;  /* 0x0000000400507947 */ /* 0x000fea0003800000 */
.L_x_1:
[----:B------:R-:W-:Y:S01]  /*0200*/  ELECT P0, URZ, PT ;  /* 0x0000000000ff782f */ /* 0x000fe20003800000 */
[----:B------:R-:W-:-:S12]  /*0210*/  BSSY.RECONVERGENT B0, `(.L_x_5) ;  /* 0x0000023000007945 */ /* 0x000fd80003800200 */
[----:B------:R-:W-:Y:S05]  /*0220*/  @!P0 BRA `(.L_x_6) ;  /* 0x0000000000848947 */ /* 0x000fea0003800000 */
[----:B------:R-:W1:Y:S01]  /*0230*/  S2UR UR5, SR_CgaCtaId ;  /* 0x00000000000579c3 */ /* 0x000e620000008800 */
[----:B------:R-:W-:Y:S01]  /*0240*/  UMOV UR7, 0x400 ;  /* 0x0000040000077882 */ /* 0x000fe20000000000 */
[----:B------:R-:W-:Y:S01]  /*0250*/  UMOV UR6, 0x1 ;  /* 0x0000000100067882 */ /* 0x000fe20000000000 */
[----:B------:R-:W-:Y:S02]  /*0260*/  UMOV UR4, 0x20 ;  /* 0x0000002000047882 */ /* 0x000fe40000000000 */
[----:B------:R-:W-:-:S04]  /*0270*/  UIADD3 UR8, UPT, UPT, -UR4, 0x100000, URZ ;  /* 0x0010000004087890 */ /* 0x000fc8000fffe1ff */
[----:B------:R-:W-:Y:S02]  /*0280*/  USHF.L.U32 UR9, UR8, 0xb, URZ ;  /* 0x0000000b08097899 */ /* 0x000fe400080006ff */
[----:B------:R-:W-:Y:S01]  /*0290*/  USHF.L.U32 UR8, UR8, 0x1, URZ ;  /* 0x0000000108087899 */ /* 0x000fe200080006ff */
[----:B------:R-:W-:Y:S02]  /*02a0*/  UMOV UR4, 0x80 ;  /* 0x0000008000047882 */ /* 0x000fe40000000000 */
[----:B------:R-:W-:-:S04]  /*02b0*/  UIADD3 UR10, UPT, UPT, -UR4, 0x100000, URZ ;  /* 0x00100000040a7890 */ /* 0x000fc8000fffe1ff */
[----:B------:R-:W-:Y:S02]  /*02c0*/  USHF.L.U32 UR11, UR10, 0xb, URZ ;  /* 0x0000000b0a0b7899 */ /* 0x000fe400080006ff */
[----:B------:R-:W-:Y:S02]  /*02d0*/  USHF.L.U32 UR10, UR10, 0x1, URZ ;  /* 0x000000010a0a7899 */ /* 0x000fe400080006ff */
[----:B-1----:R-:W-:Y:S02]  /*02e0*/  ULEA UR5, UR5, UR7, 0x18 ;  /* 0x0000000705057291 */ /* 0x002fe4000f8ec0ff */
[----:B------:R-:W-:-:S04]  /*02f0*/  UIADD3 UR6, UPT, UPT, -UR6, 0x100000, URZ ;  /* 0x0010000006067890 */ /* 0x000fc8000fffe1ff */
[----:B------:R-:W-:Y:S02]  /*0300*/  USHF.L.U32 UR7, UR6, 0xb, URZ ;  /* 0x0000000b06077899 */ /* 0x000fe400080006ff */
[----:B------:R-:W-:Y:S01]  /*0310*/  USHF.L.U32 UR6, UR6, 0x1, URZ ;  /* 0x0000000106067899 */ /* 0x000fe200080006ff */
[----:B------:R-:W1:Y:S11]  /*0320*/  FENCE.VIEW.ASYNC.S ;  /* 0x00000000000073c6 */ /* 0x000e760000000000 */
[----:B-1----:R1:W2:Y:S01]  /*0330*/  SYNCS.EXCH.64 URZ, [UR5+0x31800], UR6 ;  /* 0x0318000605ff75b2 */ /* 0x0022a20008000100 */
[----:B------:R1:W3:Y:S01]  /*0340*/  SYNCS.EXCH.64 URZ, [UR5+0x31820], UR6 ;  /* 0x0318200605ff75b2 */ /* 0x0002e20008000100 */
[----:B------:R1:W4:Y:S01]  /*0350*/  SYNCS.EXCH.64 URZ, [UR5+0x31840], UR8 ;  /* 0x0318400805ff75b2 */ /* 0x0003220008000100 */
[----:B------:R1:W1:Y:S01]  /*0360*/  SYNCS.EXCH.64 URZ, [UR5+0x31808], UR6 ;  /* 0x0318080605ff75b2 */ /* 0x0002620008000100 */
        /* <DEDUP_REMOVED lines=12> */
[----:B------:R-:W-:Y:S01]  /*0430*/  NOP ;  /* 0x0000000000007918 */ /* 0x000fe20000000000 */
.L_x_6:
[----:B-1----:R-:W-:Y:S05]  /*0440*/  BSYNC.RECONVERGENT B0 ;  /* 0x0000000000007941 */ /* 0x002fea0003800200 */
.L_x_5:
[----:B------:R-:W-:Y:S05]  /*0450*/  BRA `(.L_x_2) ;  /* 0x0000000000b87947 */ /* 0x000fea0003800000 */
.L_x_0:
[----:B------:R-:W1:Y:S01]  /*0460*/  S2UR UR6, SR_CgaCtaId ;  /* 0x00000000000679c3 */ /* 0x000e620000008800 */
[----:B------:R-:W-:Y:S01]  /*0470*/  NOP ;  /* 0x0000000000007918 */ /* 0x000fe20000000000 */
[----:B------:R-:W-:Y:S01]  /*0480*/  UMOV UR4, 0x40 ;  /* 0x0000004000047882 */ /* 0x000fe20000000000 */
[----:B------:R-:W-:Y:S01]  /*0490*/  UMOV UR5, 0x400 ;  /* 0x0000040000057882 */ /* 0x000fe20000000000 */
[----:B-1----:R-:W-:Y:S02]  /*04a0*/  ULEA UR4, UR6, UR4, 0x18 ;  /* 0x0000000406047291 */ /* 0x002fe4000f8ec0ff */
[----:B------:R-:W-:-:S07]  /*04b0*/  ULEA UR5, UR6, UR5, 0x18 ;  /* 0x0000000506057291 */ /* 0x000fce000f8ec0ff */
[----:B------:R-:W1:Y:S02]  /*04c0*/  LDS.U8 R0, [UR4] ;  /* 0x00000004ff007984 */ /* 0x000e640008000000 */
[----:B-1----:R-:W-:-:S13]  /*04d0*/  ISETP.NE.AND P0, PT, R0, RZ, PT ;  /* 0x000000ff0000720c */ /* 0x002fda0003f05270 */
[----:B------:R-:W-:Y:S05]  /*04e0*/  @P0 BRA `(.L_x_7) ;  /* 0x00000000007c0947 */ /* 0x000fea0003800000 */
[----:B------:R-:W-:-:S13]  /*04f0*/  ELECT P0, URZ, PT ;  /* 0x0000000000ff782f */ /* 0x000fda0003800000 */
[----:B------:R-:W-:Y:S05]  /*0500*/  @!P0 BRA `(.L_x_8) ;  /* 0x0000000000848947 */ /* 0x000fea0003800000 */
[----:B------:R-:W-:Y:S01]  /*0510*/  UMOV UR4, 0x10 ;  /* 0x0000001000047882 */ /* 0x000fe20000000000 */
[----:B------:R-:W-:-:S04]  /*0520*/  IMAD.MOV.U32 R2, RZ, RZ, 0xffff ;  /* 0x0000ffffff027424 */ /* 0x000fc800078e00ff */
[----:B------:R-:W-:Y:S04]  /*0530*/  DEPBAR.LE SB1, 0x36 ;  /* 0x00009d800000791a */ /* 0x000fe80000000000 */
[----:B------:R-:W1:Y:S02]  /*0540*/  UTCATOMSWS.FIND_AND_SET.ALIGN UP0, UR4, UR4 ;  /* 0x00000004000475e3 */ /* 0x000e640008000800 */
[----:B-1----:R-:W-:Y:S01]  /*0550*/  PLOP3.LUT P0, PT, PT, PT, UP0, 0x80, 0x8 ;  /* 0x000000000008781c */ /* 0x002fe20003f0f008 */
[----:B------:R-:W-:-:S03]  /*0560*/  IMAD.U32 R5, RZ, RZ, UR4 ;  /* 0x00000004ff057e24 */ /* 0x000fc6000f8e00ff */
[----:B------:R-:W-:-:S04]  /*0570*/  SEL R0, RZ, 0xffffffff, !P0 ;  /* 0xffffffffff007807 */ /* 0x000fc80004000000 */
[----:B------:R-:W-:Y:S01]  /*0580*/  ISETP.NE.AND P0, PT, R0, RZ, PT ;  /* 0x000000ff0000720c */ /* 0x000fe20003f05270 */
[----:B------:R-:W-:-:S12]  /*0590*/  IMAD.MOV.U32 R0, RZ, RZ, 0x1 ;  /* 0x00000001ff007424 */ /* 0x000fd800078e00ff */
[----:B------:R-:W-:Y:S05]  /*05a0*/  @P0 BRA `(.L_x_9) ;  /* 0x0000000000240947 */ /* 0x000fea0003800000 */
.L_x_10:
[----:B------:R-:W-:Y:S05]  /*05b0*/  NANOSLEEP 0x64 ;  /* 0x000000640000795d */ /* 0x000fea0003800000 */
[----:B------:R-:W-:-:S05]  /*05c0*/  UMOV UR4, 0x10 ;  /* 0x0000001000047882 */ /* 0x000fca0000000000 */
[----:B------:R-:W-:Y:S04]  /*05d0*/  DEPBAR.LE SB1, 0x36 ;  /* 0x00009d800000791a */ /* 0x000fe80000000000 */
[----:B------:R-:W1:Y:S02]  /*05e0*/  UTCATOMSWS.FIND_AND_SET.ALIGN UP0, UR4, UR4 ;  /* 0x00000004000475e3 */ /* 0x000e640008000800 */
[----:B-1----:R-:W-:Y:S01]  /*05f0*/  PLOP3.LUT P0, PT, PT, PT, UP0, 0x80, 0x8 ;  /* 0x000000000008781c */ /* 0x002fe20003f0f008 */
[----:B------:R-:W-:-:S03]  /*0600*/  IMAD.U32 R5, RZ, RZ, UR4 ;  /* 0x00000004ff057e24 */ /* 0x000fc6000f8e00ff */
[----:B------:R-:W-:-:S04]  /*0610*/  SEL R3, RZ, 0xffffffff, !P0 ;  /* 0xffffffffff037807 */ /* 0x000fc80004000000 */
[----:B------:R-:W-:-:S13]  /*0620*/  ISETP.NE.AND P0, PT, R3, RZ, PT ;  /* 0x000000ff0300720c */ /* 0x000fda0003f05270 */
[----:B------:R-:W-:Y:S05]  /*0630*/  @!P0 BRA `(.L_x_10) ;  /* 0xfffffffc00dc8947 */ /* 0x000fea000383ffff */
.L_x_9:
[C---:B------:R-:W-:Y:S01]  /*0640*/  VIADD R3, R5.reuse, 0x10 ;  /* 0x0000001005037836 */ /* 0x040fe20000000000 */
[----:B------:R-:W-:Y:S01]  /*0650*/  UMOV UR4, 0x50 ;  /* 0x0000005000047882 */ /* 0x000fe20000000000 */
[----:B------:R-:W-:Y:S01]  /*0660*/  SHF.L.U32 R2, R2, R5, RZ ;  /* 0x0000000502027219 */ /* 0x000fe200000006ff */
[----:B------:R-:W-:Y:S01]  /*0670*/  ULEA UR4, UR6, UR4, 0x18 ;  /* 0x0000000406047291 */ /* 0x000fe2000f8ec0ff */
[----:B------:R-:W-:Y:S01]  /*0680*/  IMAD.SHL.U32 R5, R5, 0x20, RZ ;  /* 0x0000002005057824 */ /* 0x000fe200078e00ff */
[----:B------:R-:W-:-:S04]  /*0690*/  SHF.L.U32 R3, R0, R3, RZ ;  /* 0x0000000300037219 */ /* 0x000fc800000006ff */
[----:B------:R-:W-:-:S05]  /*06a0*/  LOP3.LUT R2, R3, R2, RZ, 0xfc, !PT ;  /* 0x0000000203027212 */ /* 0x000fca00078efcff */
[----:B------:R1:W-:Y:S04]  /*06b0*/  ATOMS.OR RZ, [UR4], R2 ;  /* 0x00000002ffff798c */ /* 0x0003e8000b000004 */
[----:B------:R1:W-:Y:S01]  /*06c0*/  STS [UR5+0x31880], R5 ;  /* 0x03188005ff007988 */ /* 0x0003e20008000805 */
[----:B------:R-:W-:Y:S05]  /*06d0*/  BRA `(.L_x_8) ;  /* 0x0000000000107947 */ /* 0x000fea0003800000 */
.L_x_7:
[----:B------:R-:W-:Y:S02]  /*06e0*/  MOV R0, 0xffffffff ;  /* 0xffffffff00007802 */ /* 0x000fe40000000f00 */
[----:B------:R-:W-:-:S03]  /*06f0*/  MOV R2, 0x720 ;  /* 0x0000072000027802 */ /* 0x000fc60000000f00 */
[----:B------:R1:W-:Y:S04]  /*0700*/  STS [UR5+0x31880], R0 ;  /* 0x03188000ff007988 */ /* 0x0003e80008000805 */
[----:B-1----:R-:W-:Y:S05]  /*0710*/  CALL.REL.NOINC `($__internal_1_$__cuda_sm10x_tcgen05_guardrail_trap_phase_invalid_during_alloc) ;  /* 0x0000005000e07944 */ /* 0x002fea0003c00000 */
.L_x_8:
[----:B------:R-:W-:Y:S05]  /*0720*/  WARPSYNC.ALL ;  /* 0x0000000000007948 */ /* 0x000fea0003800000 */
[----:B------:R-:W-:Y:S01]  /*0730*/  NOP ;  /* 0x0000000000007918 */ /* 0x000fe20000000000 */
.L_x_2:
[----:B------:R-:W5:Y:S01]  /*0740*/  LDC R0, c[0x0][0x388] ;  /* 0x0000e200ff007b82 */ /* 0x000f620000000800 */
[----:B------:R-:W1:Y:S07]  /*0750*/  S2R R4, SR_LANEID ;  /* 0x0000000000047919 */ /* 0x000e6e0000000000 */
[----:B--234-:R-:W-:Y:S01]  /*0760*/  BAR.SYNC.DEFER_BLOCKING 0x0 ;  /* 0x0000000000007b1d */ /* 0x01cfe20000010000 */
[----:B------:R-:W-:Y:S01]  /*0770*/  ISETP.NE.AND P0, PT, R21, RZ, PT ;  /* 0x000000ff1500720c */ /* 0x000fe20003f05270 */
[----:B-----5:R-:W-:-:S05]  /*0780*/  VIADD R0, R0, 0x7f ;  /* 0x0000007f00007836 */ /* 0x020fca0000000000 */
[----:B-1----:R-:W-:-:S05]  /*0790*/  SHF.R.U32.HI R2, RZ, 0x7, R0 ;  /* 0x00000007ff027819 */ /* 0x002fca0000011600 */
[----:B------:R-:W-:Y:S02]  /*07a0*/  IMAD.SHL.U32 R0, R2, 0x20, RZ ;  /* 0x0000002002007824 */ /* 0x000fe400078e00ff */
[----:B------:R-:W-:Y:S05]  /*07b0*/  @!P0 BRA `(.L_x_11) ;  /* 0x0000001000508947 */ /* 0x000fea0003800000 */
[----:B------:R-:W-:Y:S01]  /*07c0*/  ISETP.NE.AND P0, PT, R21, 0x1, PT ;  /* 0x000000011500780c */ /* 0x000fe20003f05270 */
[----:B------:R-:W1:-:S12]  /*07d0*/  S2UR UR5, SR_CgaCtaId ;  /* 0x00000000000579c3 */ /* 0x000e580000008800 */
[----:B------:R-:W-:Y:S05]  /*07e0*/  @!P0 BRA `(.L_x_12) ;  /* 0x0000000400948947 */ /* 0x000fea0003800000 */
[----:B------:R-:W-:-:S13]  /*07f0*/  ISETP.NE.AND P0, PT, R21, 0x2, PT ;  /* 0x000000021500780c */ /* 0x000fda0003f05270 */
[----:B------:R-:W-:Y:S05]  /*0800*/  @P0 BRA `(.L_x_13) ;  /* 0x0000002c001c0947 */ /* 0x000fea0003800000 */
[----:B------:R-:W2:Y:S02]  /*0810*/  S2UR UR4, SR_CTAID.X ;  /* 0x00000000000479c3 */ /* 0x000ea40000002500 */
[----:B--2---:R-:W-:-:S13]  /*0820*/  ISETP.LE.U32.AND P0, PT, R0, UR4, PT ;  /* 0x0000000400007c0c */ /* 0x004fda000bf03070 */
[----:B-1----:R-:W-:Y:S05]  /*0830*/  @P0 EXIT ;  /* 0x000000000000094d */ /* 0x002fea0003800000 */
[----:B------:R-:W-:Y:S01]  /*0840*/  ULOP3.LUT UR4, URZ, UR4, URZ, 0x33, !UPT ;  /* 0x00000004ff047292 */ /* 0x000fe2000f8e33ff */
[----:B------:R-:W-:Y:S01]  /*0850*/  SHF.R.U32.HI R3, RZ, 0x3, R4 ;  /* 0x00000003ff037819 */ /* 0x000fe20000011604 */
[----:B------:R-:W-:Y:S02]  /*0860*/  HFMA2 R15, -RZ, RZ, 0, 0 ;  /* 0x00000000ff0f7431 */ /* 0x000fe400000001ff */
[----:B------:R-:W-:Y:S01]  /*0870*/  IMAD.MOV.U32 R16, RZ, RZ, RZ ;  /* 0x000000ffff107224 */ /* 0x000fe200078e00ff */
[----:B------:R-:W-:Y:S01]  /*0880*/  UMOV UR5, URZ ;  /* 0x000000ff00057c82 */ /* 0x000fe20008000000 */
[C---:B------:R-:W-:Y:S01]  /*0890*/  LOP3.LUT R19, R3.reuse, 0x1, RZ, 0x3c, !PT ;  /* 0x0000000103137812 */ /* 0x040fe200078e3cff */
[C---:B------:R-:W-:Y:S01]  /*08a0*/  IMAD.SHL.U32 R21, R3.reuse, 0x20, RZ ;  /* 0x0000002003157824 */ /* 0x040fe200078e00ff */
[C---:B------:R-:W-:Y:S01]  /*08b0*/  LOP3.LUT R5, R3.reuse, 0x2, RZ, 0x3c, !PT ;  /* 0x0000000203057812 */ /* 0x040fe200078e3cff */
[----:B------:R-:W-:Y:S01]  /*08c0*/  VIADD R25, R0, UR4 ;  /* 0x0000000400197c36 */ /* 0x000fe20008000000 */
[----:B------:R-:W-:Y:S01]  /*08d0*/  LOP3.LUT R17, R3, 0x3, RZ, 0x3c, !PT ;  /* 0x0000000303117812 */ /* 0x000fe200078e3cff */
[----:B------:R-:W-:Y:S01]  /*08e0*/  IMAD R20, R4, 0x4, R3 ;  /* 0x0000000404147824 */ /* 0x000fe200078e0203 */
[----:B------:R-:W-:Y:S01]  /*08f0*/  LOP3.LUT R23, R21, 0x20, RZ, 0x3c, !PT ;  /* 0x0000002015177812 */ /* 0x000fe200078e3cff */
[----:B------:R-:W-:Y:S01]  /*0900*/  IMAD.HI.U32 R25, R25, -0x24149e11, RZ ;  /* 0xdbeb61ef19197827 */ /* 0x000fe200078e00ff */
[----:B------:R-:W-:-:S02]  /*0910*/  LOP3.LUT R3, R21, 0x40, RZ, 0x3c, !PT ;  /* 0x0000004015037812 */ /* 0x000fc400078e3cff */
[CC--:B------:R-:W-:Y:S01]  /*0920*/  IADD3 R24, PT, PT, R21.reuse, R4.reuse, RZ ;  /* 0x0000000415187210 */ /* 0x0c0fe20007ffe0ff */
[C---:B------:R-:W-:Y:S01]  /*0930*/  IMAD R19, R4.reuse, 0x4, R19 ;  /* 0x0000000404137824 */ /* 0x040fe200078e0213 */
[----:B------:R-:W-:Y:S01]  /*0940*/  LOP3.LUT R21, R21, 0x60, RZ, 0x3c, !PT ;  /* 0x0000006015157812 */ /* 0x000fe200078e3cff */
[C---:B------:R-:W-:Y:S01]  /*0950*/  IMAD R18, R4.reuse, 0x4, R5 ;  /* 0x0000000404127824 */ /* 0x040fe200078e0205 */
[----:B------:R-:W-:Y:S01]  /*0960*/  LEA R17, R4, R17, 0x2 ;  /* 0x0000001104117211 */ /* 0x000fe200078e10ff */
[--C-:B------:R-:W-:Y:S01]  /*0970*/  IMAD.IADD R23, R23, 0x1, R4.reuse ;  /* 0x0000000117177824 */ /* 0x100fe200078e0204 */
[----:B------:R-:W-:Y:S01]  /*0980*/  IADD3 R21, PT, PT, R21, R4, RZ ;  /* 0x0000000415157210 */ /* 0x000fe20007ffe0ff */
[----:B------:R-:W-:Y:S01]  /*0990*/  IMAD.IADD R22, R3, 0x1, R4 ;  /* 0x0000000103167824 */ /* 0x000fe200078e0204 */
[----:B------:R-:W-:-:S07]  /*09a0*/  SHF.R.U32.HI R25, RZ, 0x7, R25 ;  /* 0x00000007ff197819 */ /* 0x000fce0000011619 */
.L_x_17:
[----:B-1----:R-:W1:Y:S01]  /*09b0*/  S2R R0, SR_CgaCtaId ;  /* 0x0000000000007919 */ /* 0x002e620000008800 */
[----:B------:R-:W-:Y:S01]  /*09c0*/  MOV R3, 0x400 ;  /* 0x0000040000037802 */ /* 0x000fe20000000f00 */
[----:B------:R-:W-:-:S03]  /*09d0*/  UMOV UR4, URZ ;  /* 0x000000ff00047c82 */ /* 0x000fc60008000000 */
[----:B-1----:R-:W-:-:S07]  /*09e0*/  LEA R0, R0, R3, 0x18 ;  /* 0x0000000300007211 */ /* 0x002fce00078ec0ff */
.L_x_16:
[----:B-1----:R-:W-:Y:S01]  /*09f0*/  LEA R2, R15, R0, 0x3 ;  /* 0x000000000f027211 */ /* 0x002fe200078e18ff */
[----:B------:R-:W-:Y:S01]  /*0a00*/  ULOP3.LUT UP0, URZ, UR4, 0x3, URZ, 0xc0, !UPT ;  /* 0x0000000304ff7892 */ /* 0x000fe2000f80c0ff */
[----:B------:R-:W-:-:S04]  /*0a10*/  SHF.L.U32 R5, R16, 0x1f, RZ ;  /* 0x0000001f10057819 */ /* 0x000fc800000006ff */
[----:B------:R-:W1:Y:S02]  /*0a20*/  SYNCS.PHASECHK.TRANS64.TRYWAIT P0, [R2+URZ+0x31800], R5 ;  /* 0x03180005020075a7 */ /* 0x000e6400080011ff */
[----:B-1----:R-:W-:Y:S05]  /*0a30*/  @!P0 BRA `(.L_x_14) ;  /* 0x0000004800048947 */ /* 0x002fea0003800000 */
.L_x_71:
[----:B------:R-:W-:Y:S05]  /*0a40*/  BRA.U UP0, `(.L_x_15) ;  /* 0x0000000100bc7547 */ /* 0x000fea000b800000 */
[C-C-:B------:R-:W-:Y:S02]  /*0a50*/  IMAD R26, R15.reuse, 0x200, R0.reuse ;  /* 0x000002000f1a7824 */ /* 0x140fe400078e0200 */
[----:B------:R-:W-:Y:S02]  /*0a60*/  IMAD R3, R15, 0x400, R0 ;  /* 0x000004000f037824 */ /* 0x000fe400078e0200 */
[--C-:B------:R-:W-:Y:S01]  /*0a70*/  IMAD R9, R24, 0x4, R26.reuse ;  /* 0x0000000418097824 */ /* 0x100fe200078e021a */
[-C--:B------:R-:W-:Y:S01]  /*0a80*/  LEA R8, R23, R26.reuse, 0x2 ;  /* 0x0000001a17087211 */ /* 0x080fe200078e10ff */
[--C-:B------:R-:W-:Y:S01]  /*0a90*/  IMAD R29, R22, 0x4, R26.reuse ;  /* 0x00000004161d7824 */ /* 0x100fe200078e021a */
[-C--:B------:R-:W-:Y:S01]  /*0aa0*/  LEA R27, R21, R26.reuse, 0x2 ;  /* 0x0000001a151b7211 */ /* 0x080fe200078e10ff */
[--C-:B-1----:R-:W-:Y:S01]  /*0ab0*/  IMAD R5, R19, 0x4, R26.reuse ;  /* 0x0000000413057824 */ /* 0x102fe200078e021a */
[-C--:B------:R-:W-:Y:S01]  /*0ac0*/  LEA R6, R20, R26.reuse, 0x2 ;  /* 0x0000001a14067211 */ /* 0x080fe200078e10ff */
[----:B------:R-:W1:Y:S01]  /*0ad0*/  LDS R9, [R9+0x30000] ;  /* 0x0300000009097984 */ /* 0x000e620000000800 */
[----:B------:R-:W-:Y:S01]  /*0ae0*/  LEA R4, R18, R26, 0x2 ;  /* 0x0000001a12047211 */ /* 0x000fe200078e10ff */
[----:B------:R-:W-:Y:S01]  /*0af0*/  IMAD R26, R17, 0x4, R26 ;  /* 0x00000004111a7824 */ /* 0x000fe200078e021a */
[-C--:B------:R-:W-:Y:S01]  /*0b00*/  LEA R14, R24, R3.reuse, 0x2 ;  /* 0x00000003180e7211 */ /* 0x080fe200078e10ff */
[----:B------:R-:W2:Y:S01]  /*0b10*/  LDS R8, [R8+0x30000] ;  /* 0x0300000008087984 */ /* 0x000ea20000000800 */
[--C-:B------:R-:W-:Y:S01]  /*0b20*/  IMAD R11, R23, 0x4, R3.reuse ;  /* 0x00000004170b7824 */ /* 0x100fe200078e0203 */
[----:B------:R-:W-:Y:S01]  /*0b30*/  LEA R10, R22, R3, 0x2 ;  /* 0x00000003160a7211 */ /* 0x000fe200078e10ff */
[----:B------:R-:W-:Y:S01]  /*0b40*/  IMAD R7, R21, 0x4, R3 ;  /* 0x0000000415077824 */ /* 0x000fe200078e0203 */
[----:B------:R-:W3:Y:S04]  /*0b50*/  LDS R29, [R29+0x30000] ;  /* 0x030000001d1d7984 */ /* 0x000ee80000000800 */
[----:B------:R-:W4:Y:S01]  /*0b60*/  LDS R27, [R27+0x30000] ;  /* 0x030000001b1b7984 */ /* 0x000f220000000800 */
[----:B------:R-:W-:-:S03]  /*0b70*/  NOP ;  /* 0x0000000000007918 */ /* 0x000fc60000000000 */
[----:B-1----:R1:W-:Y:S04]  /*0b80*/  STS [R6+0x30000], R9 ;  /* 0x0300000906007388 */ /* 0x0023e80000000800 */
[----:B--2---:R2:W-:Y:S04]  /*0b90*/  STS [R5+0x30000], R8 ;  /* 0x0300000805007388 */ /* 0x0045e80000000800 */
[----:B---3--:R3:W-:Y:S04]  /*0ba0*/  STS [R4+0x30000], R29 ;  /* 0x0300001d04007388 */ /* 0x0087e80000000800 */
[----:B----4-:R-:W-:Y:S04]  /*0bb0*/  STS [R26+0x30000], R27 ;  /* 0x0300001b1a007388 */ /* 0x010fe80000000800 */
[----:B------:R-:W4:Y:S04]  /*0bc0*/  LDS R13, [R14+0x30800] ;  /* 0x030800000e0d7984 */ /* 0x000f280000000800 */
[----:B------:R-:W5:Y:S04]  /*0bd0*/  LDS R12, [R11+0x30800] ;  /* 0x030800000b0c7984 */ /* 0x000f680000000800 */
[----:B------:R-:W5:Y:S01]  /*0be0*/  LDS R9, [R10+0x30800] ;  /* 0x030800000a097984 */ /* 0x000f620000000800 */
[----:B-1----:R-:W-:-:S03]  /*0bf0*/  LEA R6, R20, R3, 0x2 ;  /* 0x0000000314067211 */ /* 0x002fc600078e10ff */
[----:B------:R-:W1:Y:S01]  /*0c00*/  LDS R8, [R7+0x30800] ;  /* 0x0308000007087984 */ /* 0x000e620000000800 */
[----:B--2---:R-:W-:Y:S01]  /*0c10*/  IMAD R5, R19, 0x4, R3 ;  /* 0x0000000413057824 */ /* 0x004fe200078e0203 */
[----:B------:R-:W-:Y:S01]  /*0c20*/  NOP ;  /* 0x0000000000007918 */ /* 0x000fe20000000000 */
[-C--:B---3--:R-:W-:Y:S02]  /*0c30*/  LEA R4, R18, R3.reuse, 0x2 ;  /* 0x0000000312047211 */ /* 0x088fe400078e10ff */
[----:B------:R-:W-:Y:S01]  /*0c40*/  LEA R3, R17, R3, 0x2 ;  /* 0x0000000311037211 */ /* 0x000fe200078e10ff */
[----:B----4-:R-:W-:Y:S04]  /*0c50*/  STS [R6+0x30800], R13 ;  /* 0x0308000d06007388 */ /* 0x010fe80000000800 */
[----:B-----5:R-:W-:Y:S04]  /*0c60*/  STS [R5+0x30800], R12 ;  /* 0x0308000c05007388 */ /* 0x020fe80000000800 */
[----:B------:R-:W-:Y:S04]  /*0c70*/  STS [R4+0x30800], R9 ;  /* 0x0308000904007388 */ /* 0x000fe80000000800 */
[----:B-1----:R-:W-:Y:S04]  /*0c80*/  STS [R3+0x30800], R8 ;  /* 0x0308000803007388 */ /* 0x002fe80000000800 */
[----:B------:R-:W1:Y:S04]  /*0c90*/  LDS R27, [R14+0x30a00] ;  /* 0x030a00000e1b7984 */ /* 0x000e680000000800 */
[----:B------:R-:W2:Y:S04]  /*0ca0*/  LDS R26, [R11+0x30a00] ;  /* 0x030a00000b1a7984 */ /* 0x000ea80000000800 */
[----:B------:R-:W3:Y:S04]  /*0cb0*/  LDS R29, [R10+0x30a00] ;  /* 0x030a00000a1d7984 */ /* 0x000ee80000000800 */
[----:B------:R-:W4:Y:S01]  /*0cc0*/  LDS R28, [R7+0x30a00] ;  /* 0x030a0000071c7984 */ /* 0x000f220000000800 */
[----:B------:R-:W-:-:S03]  /*0cd0*/  NOP ;  /* 0x0000000000007918 */ /* 0x000fc60000000000 */
[----:B-1----:R1:W-:Y:S04]  /*0ce0*/  STS [R6+0x30a00], R27 ;  /* 0x030a001b06007388 */ /* 0x0023e80000000800 */
[----:B--2---:R1:W-:Y:S04]  /*0cf0*/  STS [R5+0x30a00], R26 ;  /* 0x030a001a05007388 */ /* 0x0043e80000000800 */
[----:B---3--:R1:W-:Y:S04]  /*0d00*/  STS [R4+0x30a00], R29 ;  /* 0x030a001d04007388 */ /* 0x0083e80000000800 */
[----:B----4-:R1:W-:Y:S01]  /*0d10*/  STS [R3+0x30a00], R28 ;  /* 0x030a001c03007388 */ /* 0x0103e20000000800 */
[----:B------:R2:W-:Y:S06]  /*0d20*/  MEMBAR.ALL.CTA ;  /* 0x0000000000007992 */ /* 0x0005ec0000008000 */
[----:B--2---:R-:W2:Y:S02]  /*0d30*/  FENCE.VIEW.ASYNC.S ;  /* 0x00000000000073c6 */ /* 0x004ea40000000000 */
.L_x_15:
[----:B-1----:R-:W-:Y:S01]  /*0d40*/  VIADD R2, R2, 0x31840 ;  /* 0x0003184002027836 */ /* 0x002fe20000000000 */
[C---:B------:R-:W-:Y:S01]  /*0d50*/  ISETP.NE.AND P0, PT, R15.reuse, 0x3, PT ;  /* 0x000000030f00780c */ /* 0x040fe20003f05270 */
[----:B------:R-:W-:Y:S01]  /*0d60*/  VIADD R15, R15, 0x1 ;  /* 0x000000010f0f7836 */ /* 0x000fe20000000000 */
[----:B------:R-:W-:Y:S02]  /*0d70*/  UIADD3 UR4, UPT, UPT, UR4, 0x1, URZ ;  /* 0x0000000104047890 */ /* 0x000fe4000fffe0ff */
[----:B------:R-:W-:Y:S02]  /*0d80*/  PRMT R2, RZ, 0x654, R2 ;  /* 0x00000654ff027816 */ /* 0x000fe40000000002 */
[----:B------:R-:W-:Y:S01]  /*0d90*/  SEL R15, R15, RZ, P0 ;  /* 0x000000ff0f0f7207 */ /* 0x000fe20000000000 */
[----:B------:R-:W-:Y:S01]  /*0da0*/  UISETP.NE.AND UP0, UPT, UR4, 0x10, UPT ;  /* 0x000000100400788c */ /* 0x000fe2000bf05270 */
[----:B--2---:R1:W-:Y:S02]  /*0db0*/  SYNCS.ARRIVE.TRANS64.RED.A1T0 RZ, [R2+URZ], RZ ;  /* 0x000000ff02ff79a7 */ /* 0x0043e400081004ff */
[----:B------:R-:W-:-:S04]  /*0dc0*/  ISETP.NE.AND P0, PT, R15, RZ, PT ;  /* 0x000000ff0f00720c */ /* 0x000fc80003f05270 */
[----:B------:R-:W-:-:S04]  /*0dd0*/  SEL R3, RZ, 0x1, P0 ;  /* 0x00000001ff037807 */ /* 0x000fc80000000000 */
[----:B------:R-:W-:Y:S01]  /*0de0*/  LOP3.LUT R16, R16, R3, RZ, 0x3c, !PT ;  /* 0x0000000310107212 */ /* 0x000fe200078e3cff */
[----:B------:R-:W-:Y:S06]  /*0df0*/  BRA.U UP0, `(.L_x_16) ;  /* 0xfffffff900fc7547 */ /* 0x000fec000b83ffff */
[----:B------:R-:W-:-:S13]  /*0e00*/  ISETP.NE.AND P0, PT, R25, UR5, PT ;  /* 0x0000000519007c0c */ /* 0x000fda000bf05270 */
[----:B------:R-:W-:Y:S05]  /*0e10*/  @!P0 EXIT ;  /* 0x000000000000894d */ /* 0x000fea0003800000 */
[----:B------:R-:W-:Y:S01]  /*0e20*/  UIADD3 UR5, UPT, UPT, UR5, 0x1, URZ ;  /* 0x0000000105057890 */ /* 0x000fe2000fffe0ff */
[----:B------:R-:W-:Y:S05]  /*0e30*/  BRA `(.L_x_17) ;  /* 0xfffffff800dc7947 */ /* 0x000fea000383ffff */
.L_x_12:
[----:B-1----:R-:W-:-:S09]  /*0e40*/  UISETP.NE.AND UP0, UPT, UR5, URZ, UPT ;  /* 0x000000ff0500728c */ /* 0x002fd2000bf05270 */
[----:B------:R-:W-:Y:S05]  /*0e50*/  BRA.U UP0, `(.L_x_13) ;  /* 0x0000002500887547 */ /* 0x000fea000b800000 */
[----:B------:R-:W1:Y:S01]  /*0e60*/  S2UR UR4, SR_CTAID.X ;  /* 0x00000000000479c3 */ /* 0x000e620000002500 */
[----:B------:R-:W-:Y:S02]  /*0e70*/  UMOV UR8, 0x400 ;  /* 0x0000040000087882 */ /* 0x000fe40000000000 */
[----:B------:R-:W-:-:S04]  /*0e80*/  ULEA UR8, UR5, UR8, 0x18 ;  /* 0x0000000805087291 */ /* 0x000fc8000f8ec0ff */
[----:B------:R-:W-:Y:S02]  /*0e90*/  UIADD3 UR5, UPT, UPT, UR8, 0x14000, URZ ;  /* 0x0001400008057890 */ /* 0x000fe4000fffe0ff */
[----:B------:R-:W-:Y:S02]  /*0ea0*/  UIADD3 UR6, UPT, UPT, UR8, 0x4000, URZ ;  /* 0x0000400008067890 */ /* 0x000fe4000fffe0ff */
[----:B------:R-:W-:Y:S02]  /*0eb0*/  USHF.R.U32.HI UR5, URZ, 0x4, UR5 ;  /* 0x00000004ff057899 */ /* 0x000fe40008011605 */
[----:B------:R-:W-:Y:S02]  /*0ec0*/  USHF.R.U32.HI UR6, URZ, 0x4, UR6 ;  /* 0x00000004ff067899 */ /* 0x000fe40008011606 */
[----:B------:R-:W-:Y:S01]  /*0ed0*/  ULOP3.LUT UR5, UR5, 0x3fc0, URZ, 0xc0, !UPT ;  /* 0x00003fc005057892 */ /* 0x000fe2000f8ec0ff */
[----:B-1----:R-:W-:-:S13]  /*0ee0*/  ISETP.LE.U32.AND P0, PT, R0, UR4, PT ;  /* 0x0000000400007c0c */ /* 0x002fda000bf03070 */
[----:B------:R-:W-:Y:S05]  /*0ef0*/  @P0 EXIT ;  /* 0x000000000000094d */ /* 0x000fea0003800000 */
[----:B------:R-:W-:Y:S01]  /*0f00*/  ULOP3.LUT UR4, URZ, UR4, URZ, 0x33, !UPT ;  /* 0x00000004ff047292 */ /* 0x000fe2000f8e33ff */
[----:B------:R-:W-:Y:S01]  /*0f10*/  IMAD.U32 R3, RZ, RZ, UR5 ;  /* 0x00000005ff037e24 */ /* 0x000fe2000f8e00ff */
[----:B------:R-:W-:Y:S01]  /*0f20*/  ULOP3.LUT UR6, UR6, 0x3fc0, URZ, 0xc0, !UPT ;  /* 0x00003fc006067892 */ /* 0x000fe2000f8ec0ff */
[C---:B------:R-:W-:Y:S01]  /*0f30*/  ISETP.GE.U32.AND P0, PT, R4.reuse, 0x4, PT ;  /* 0x000000040400780c */ /* 0x040fe20003f06070 */
[----:B------:R-:W-:Y:S01]  /*0f40*/  UMOV UR18, URZ ;  /* 0x000000ff00127c82 */ /* 0x000fe20008000000 */
[----:B------:R-:W-:Y:S01]  /*0f50*/  IMAD R8, R4, 0x700, R3 ;  /* 0x0000070004087824 */ /* 0x000fe200078e0203 */
[----:B------:R-:W-:Y:S01]  /*0f60*/  UMOV UR15, URZ ;  /* 0x000000ff000f7c82 */ /* 0x000fe20008000000 */
[----:B------:R-:W-:Y:S01]  /*0f70*/  VIADD R3, R0, UR4 ;  /* 0x0000000400037c36 */ /* 0x000fe20008000000 */
[----:B------:R-:W-:Y:S01]  /*0f80*/  LEA R9, R4, UR6, 0xa ;  /* 0x0000000604097c11 */ /* 0x000fe2000f8e50ff */
[----:B------:R-:W-:Y:S01]  /*0f90*/  IMAD.MOV.U32 R4, RZ, RZ, RZ ;  /* 0x000000ffff047224 */ /* 0x000fe200078e00ff */
[----:B------:R-:W-:Y:S01]  /*0fa0*/  SEL R8, R8, RZ, !P0 ;  /* 0x000000ff08087207 */ /* 0x000fe20004000000 */
[----:B------:R-:W-:Y:S01]  /*0fb0*/  IMAD.HI.U32 R3, R3, -0x24149e11, RZ ;  /* 0xdbeb61ef03037827 */ /* 0x000fe200078e00ff */
[----:B------:R-:W-:Y:S01]  /*0fc0*/  SEL R9, R9, RZ, !P0 ;  /* 0x000000ff09097207 */ /* 0x000fe20004000000 */
[----:B------:R-:W-:Y:S01]  /*0fd0*/  UMOV UR6, 0x1c0 ;  /* 0x000001c000067882 */ /* 0x000fe20000000000 */
[----:B------:R-:W-:Y:S01]  /*0fe0*/  UMOV UR7, 0x1c4 ;  /* 0x000001c400077882 */ /* 0x000fe20000000000 */
[----:B------:R-:W-:Y:S01]  /*0ff0*/  UMOV UR4, 0x1c0 ;  /* 0x000001c000047882 */ /* 0x000fe20000000000 */
[----:B------:R-:W-:Y:S01]  /*1000*/  SHF.R.U32.HI R3, RZ, 0x7, R3 ;  /* 0x00000007ff037819 */ /* 0x000fe20000011603 */
[----:B------:R-:W-:-:S06]  /*1010*/  UMOV UR5, 0x1c4 ;  /* 0x000001c400057882 */ /* 0x000fcc0000000000 */
.L_x_24:
[----:B------:R-:W-:Y:S01]  /*1020*/  USHF.R.U32.HI UR10, URZ, 0x1, UR18 ;  /* 0x00000001ff0a7899 */ /* 0x000fe20008011612 */
[----:B------:R-:W-:Y:S01]  /*1030*/  HFMA2 R7, -RZ, RZ, 0, 5.9604644775390625e-08 ;  /* 0x00000001ff077431 */ /* 0x000fe200000001ff */
[----:B------:R-:W-:Y:S02]  /*1040*/  USHF.L.U32 UR9, UR18, 0x3, URZ ;  /* 0x0000000312097899 */ /* 0x000fe400080006ff */
[----:B------:R-:W-:Y:S02]  /*1050*/  ULOP3.LUT UR10, UR10, 0x1, URZ, 0xc, !UPT ;  /* 0x000000010a0a7892 */ /* 0x000fe4000f8e0cff */
[----:B------:R-:W-:Y:S02]  /*1060*/  ULOP3.LUT UR9, UR9, 0x8, URZ, 0xc0, !UPT ;  /* 0x0000000809097892 */ /* 0x000fe4000f8ec0ff */
[----:B------:R-:W-:Y:S02]  /*1070*/  USHF.L.U32 UR10, UR10, 0x1f, URZ ;  /* 0x0000001f0a0a7899 */ /* 0x000fe400080006ff */
[----:B------:R-:W-:-:S02]  /*1080*/  ULOP3.LUT UR12, UR18, 0x1, URZ, 0xc0, !UPT ;  /* 0x00000001120c7892 */ /* 0x000fc4000f8ec0ff */
[----:B------:R-:W-:Y:S01]  /*1090*/  MOV R0, UR9 ;  /* 0x0000000900007c02 */ /* 0x000fe20008000f00 */
[----:B------:R-:W-:Y:S01]  /*10a0*/  UIADD3 UR9, UPT, UPT, UR8, UR9, URZ ;  /* 0x0000000908097290 */ /* 0x000fe2000fffe0ff */
[----:B------:R-:W-:Y:S01]  /*10b0*/  MOV R5, UR10 ;  /* 0x0000000a00057c02 */ /* 0x000fe20008000f00 */
[----:B------:R-:W-:Y:S02]  /*10c0*/  UIMAD UR12, UR12, 0xe0, URZ ;  /* 0x000000e00c0c78a4 */ /* 0x000fe4000f8e02ff */
[----:B------:R-:W-:Y:S01]  /*10d0*/  UIADD3 UR11, UPT, UPT, UR9, 0x31860, URZ ;  /* 0x00031860090b7890 */ /* 0x000fe2000fffe0ff */
[----:B------:R-:W1:Y:S02]  /*10e0*/  SYNCS.PHASECHK.TRANS64.TRYWAIT P0, [R0+UR8+0x31870], R5 ;  /* 0x03187005000075a7 */ /* 0x000e640008001108 */
[----:B-1----:R-:W-:Y:S09]  /*10f0*/  @!P0 BRA `(.L_x_18) ;  /* 0x00000040006c8947 */ /* 0x002ff20003800000 */
.L_x_73:
[----:B------:R-:W-:Y:S01]  /*1100*/  NOP ;  /* 0x0000000000007918 */ /* 0x000fe20000000000 */
[----:B------:R-:W-:Y:S01]  /*1110*/  UMOV UR17, 0xe ;  /* 0x0000000e00117882 */ /* 0x000fe20000000000 */
[----:B------:R-:W-:-:S05]  /*1120*/  UMOV UR16, 0xfffffff0 ;  /* 0xfffffff000107882 */ /* 0x000fca0000000000 */
.L_x_23:
[----:B------:R-:W-:Y:S01]  /*1130*/  ULEA UR13, UR15, UR8, 0x3 ;  /* 0x000000080f0d7291 */ /* 0x000fe2000f8e18ff */
[----:B-1----:R-:W-:Y:S01]  /*1140*/  SHF.L.U32 R11, R4, 0x1f, RZ ;  /* 0x0000001f040b7819 */ /* 0x002fe200000006ff */
[----:B------:R-:W-:Y:S01]  /*1150*/  UIADD3 UR14, UPT, UPT, UR16, 0x10, URZ ;  /* 0x00000010100e7890 */ /* 0x000fe2000fffe0ff */
[----:B------:R-:W-:Y:S03]  /*1160*/  MOV R0, UR15 ;  /* 0x0000000f00007c02 */ /* 0x000fe60008000f00 */
[----:B------:R-:W-:Y:S03]  /*1170*/  ULOP3.LUT UP0, UR14, UR14, 0x2, URZ, 0xc0, !UPT ;  /* 0x000000020e0e7892 */ /* 0x000fe6000f80c0ff */
[----:B------:R-:W1:Y:S02]  /*1180*/  SYNCS.PHASECHK.TRANS64.TRYWAIT P0, [UR13+0x31840], R11 ;  /* 0x0318400bff0075a7 */ /* 0x000e64000800110d */
[----:B-12---:R-:W-:Y:S07]  /*1190*/  @!P0 BRA `(.L_x_19) ;  /* 0x0000004000648947 */ /* 0x006fee0003800000 */
.L_x_75:
[----:B------:R-:W-:Y:S01]  /*11a0*/  NOP ;  /* 0x0000000000007918 */ /* 0x000fe20000000000 */
[----:B------:R-:W-:Y:S05]  /*11b0*/  BRA.U UP0, `(.L_x_20) ;  /* 0x0000000100487547 */ /* 0x000fea000b800000 */
[----:B------:R-:W-:Y:S02]  /*11c0*/  ULEA UR19, UR15, UR8, 0x9 ;  /* 0x000000080f137291 */ /* 0x000fe4000f8e48ff */
[----:B------:R-:W-:Y:S02]  /*11d0*/  ULEA UR9, UR15, UR8, 0xa ;  /* 0x000000080f097291 */ /* 0x000fe4000f8e50ff */
[----:B------:R-:W-:Y:S02]  /*11e0*/  UIADD3 UR19, UPT, UPT, UR19, 0x30000, URZ ;  /* 0x0003000013137890 */ /* 0x000fe4000fffe0ff */
[----:B------:R-:W-:Y:S02]  /*11f0*/  UIADD3 UR10, UPT, UPT, UR9, 0x30800, URZ ;  /* 0x00030800090a7890 */ /* 0x000fe4000fffe0ff */
[----:B------:R-:W-:Y:S02]  /*1200*/  UIADD3 UR9, UPT, UPT, UR9, 0x30a00, URZ ;  /* 0x00030a0009097890 */ /* 0x000fe4000fffe0ff */
[----:B------:R-:W-:Y:S02]  /*1210*/  USHF.R.U32.HI UR19, URZ, 0x4, UR19 ;  /* 0x00000004ff137899 */ /* 0x000fe40008011613 */
[----:B------:R-:W-:Y:S02]  /*1220*/  USHF.R.U32.HI UR10, URZ, 0x4, UR10 ;  /* 0x00000004ff0a7899 */ /* 0x000fe4000801160a */
[----:B------:R-:W-:Y:S02]  /*1230*/  USHF.R.U32.HI UR9, URZ, 0x4, UR9 ;  /* 0x00000004ff097899 */ /* 0x000fe40008011609 */
[----:B------:R-:W-:Y:S02]  /*1240*/  ULOP3.LUT UR20, UR19, 0x3fe0, URZ, 0xc0, !UPT ;  /* 0x00003fe013147892 */ /* 0x000fe4000f8ec0ff */
[----:B------:R-:W-:Y:S02]  /*1250*/  ULOP3.LUT UR22, UR10, 0x3fc0, URZ, 0xc0, !UPT ;  /* 0x00003fc00a167892 */ /* 0x000fe4000f8ec0ff */
[----:B------:R-:W-:Y:S01]  /*1260*/  ULOP3.LUT UR24, UR9, 0x3fe0, URZ, 0xc0, !UPT ;  /* 0x00003fe009187892 */ /* 0x000fe2000f8ec0ff */
[----:B------:R-:W-:Y:S01]  /*1270*/  UMOV UR21, 0x4008 ;  /* 0x0000400800157882 */ /* 0x000fe20000000000 */
[----:B------:R-:W-:Y:S01]  /*1280*/  UMOV UR23, 0x4008 ;  /* 0x0000400800177882 */ /* 0x000fe20000000000 */
[----:B------:R-:W-:Y:S02]  /*1290*/  UMOV UR25, 0x4008 ;  /* 0x0000400800197882 */ /* 0x000fe40000000000 */
[----:B------:R2:W-:Y:S02]  /*12a0*/  UTCCP.T.S.4x32dp128bit tmem[0x1c0], gdesc[UR20] ;  /* 0x0001c014ff0079e7 */ /* 0x0005e40009100000 */
[----:B------:R2:W-:Y:S02]  /*12b0*/  UTCCP.T.S.4x32dp128bit tmem[0x1c4], gdesc[UR22] ;  /* 0x0001c416ff0079e7 */ /* 0x0005e40009100000 */
[----:B------:R2:W-:Y:S01]  /*12c0*/  UTCCP.T.S.4x32dp128bit tmem[0x1c8], gdesc[UR24] ;  /* 0x0001c818ff0079e7 */ /* 0x0005e20009100000 */
[----:B------:R-:W-:Y:S02]  /*12d0*/  NOP ;  /* 0x0000000000007918 */ /* 0x000fe40000000000 */
.L_x_20:
[----:B------:R-:W-:Y:S01]  /*12e0*/  UISETP.NE.AND UP0, UPT, UR15, 0x3, UPT ;  /* 0x000000030f00788c */ /* 0x000fe2000bf05270 */
[----:B------:R-:W-:Y:S01]  /*12f0*/  SHFL.IDX PT, R5, R8, R0, 0x1f ;  /* 0x00001f0008057589 */ /* 0x000fe200000e0000 */
[----:B------:R-:W-:Y:S01]  /*1300*/  UIADD3 UR10, UPT, UPT, UR15, 0x1, URZ ;  /* 0x000000010f0a7890 */ /* 0x000fe2000fffe0ff */
[----:B------:R-:W-:Y:S03]  /*1310*/  NOP ;  /* 0x0000000000007918 */ /* 0x000fe60000000000 */
[----:B------:R-:W-:Y:S03]  /*1320*/  USEL UR10, UR10, URZ, UP0 ;  /* 0x000000ff0a0a7287 */ /* 0x000fe60008000000 */
[----:B-1----:R-:W1:Y:S01]  /*1330*/  SHFL.IDX PT, R2, R9, R0, 0x1f ;  /* 0x00001f0009027589 */ /* 0x002e6200000e0000 */
[----:B------:R-:W-:Y:S02]  /*1340*/  USHF.L.U32 UR15, UR14, 0x4, URZ ;  /* 0x000000040e0f7899 */ /* 0x000fe400080006ff */
[----:B------:R-:W-:Y:S02]  /*1350*/  ULEA UR9, UR10, UR8, 0x3 ;  /* 0x000000080a097291 */ /* 0x000fe4000f8e18ff */
[----:B------:R-:W-:Y:S01]  /*1360*/  ULEA UR14, UR14, 0x8b8, 0xd ;  /* 0x000008b80e0e7891 */ /* 0x000fe2000f8e68ff */
[----:B------:R-:W-:Y:S01]  /*1370*/  ISETP.NE.AND P0, PT, RZ, UR10, PT ;  /* 0x0000000aff007c0c */ /* 0x000fe2000bf05270 */
[----:B------:R-:W-:Y:S01]  /*1380*/  UISETP.NE.AND UP0, UPT, UR16, -0x10, UPT ;  /* 0xfffffff01000788c */ /* 0x000fe2000bf05270 */
[----:B------:R-:W-:Y:S01]  /*1390*/  IMAD.U32 R10, RZ, RZ, UR10 ;  /* 0x0000000aff0a7e24 */ /* 0x000fe2000f8e00ff */
[----:B------:R-:W-:Y:S02]  /*13a0*/  UPRMT UR15, UR15, 0x5410, UR14 ;  /* 0x000054100f0f7896 */ /* 0x000fe4000800000e */
[----:B------:R-:W-:Y:S01]  /*13b0*/  UIADD3 UR13, UPT, UPT, UR13, 0x31820, URZ ;  /* 0x000318200d0d7890 */ /* 0x000fe2000fffe0ff */
[----:B------:R-:W-:Y:S01]  /*13c0*/  UMOV UR14, URZ ;  /* 0x000000ff000e7c82 */ /* 0x000fe20008000000 */
[----:B--2---:R-:W-:Y:S01]  /*13d0*/  UMOV UR23, 0x40004040 ;  /* 0x4000404000177882 */ /* 0x004fe20000000000 */
[----:B------:R-:W-:Y:S01]  /*13e0*/  UMOV UR21, 0x40004040 ;  /* 0x4000404000157882 */ /* 0x000fe20000000000 */
[----:B------:R-:W-:Y:S01]  /*13f0*/  UMOV UR27, 0x40004040 ;  /* 0x40004040001b7882 */ /* 0x000fe20000000000 */
[----:B------:R-:W-:Y:S01]  /*1400*/  UMOV UR25, 0x40004040 ;  /* 0x4000404000197882 */ /* 0x000fe20000000000 */
[----:B------:R-:W-:Y:S01]  /*1410*/  UMOV UR31, 0x40004040 ;  /* 0x40004040001f7882 */ /* 0x000fe20000000000 */
[----:B------:R-:W-:Y:S01]  /*1420*/  UMOV UR29, 0x40004040 ;  /* 0x40004040001d7882 */ /* 0x000fe20000000000 */
[----:B------:R-:W-:Y:S01]  /*1430*/  UMOV UR35, 0x40004040 ;  /* 0x4000404000237882 */ /* 0x000fe20000000000 */
[----:B------:R-:W-:Y:S01]  /*1440*/  UMOV UR33, 0x40004040 ;  /* 0x4000404000217882 */ /* 0x000fe20000000000 */
[----:B-1----:R-:W-:Y:S02]  /*1450*/  R2UR UR22, R2 ;  /* 0x00000000021672ca */ /* 0x002fe400000e0000 */
[----:B------:R-:W-:Y:S02]  /*1460*/  R2UR UR20, R5 ;  /* 0x00000000051472ca */ /* 0x000fe400000e0000 */
[----:B------:R-:W-:Y:S04]  /*1470*/  SEL R5, RZ, 0x1, P0 ;  /* 0x00000001ff057807 */ /* 0x000fe80000000000 */
[----:B------:R-:W-:Y:S05]  /*1480*/  LOP3.LUT R4, R4, R5, RZ, 0x3c, !PT ;  /* 0x0000000504047212 */ /* 0x000fea00078e3cff */
[----:B------:R-:W-:Y:S01]  /*1490*/  UIADD3 UR26, UPT, UPT, UR22, 0x2, URZ ;  /* 0x00000002161a7890 */ /* 0x000fe2000fffe0ff */
[----:B------:R-:W-:Y:S01]  /*14a0*/  IMAD.U32 R13, R4, -0x80000000, RZ ;  /* 0x80000000040d7824 */ /* 0x000fe200078e00ff */
[----:B------:R-:W-:Y:S01]  /*14b0*/  UIADD3 UR24, UPT, UPT, UR20, 0x2, URZ ;  /* 0x0000000214187890 */ /* 0x000fe2000fffe0ff */
[----:B------:R1:W-:Y:S01]  /*14c0*/  UTCQMMA gdesc[UR22], gdesc[UR20], tmem[UR12], tmem[UR14], idesc[UR15], tmem[UR6], UP0 ;  /* 0x00060e1416007dea */ /* 0x0003e2000800030c */
[----:B------:R-:W-:Y:S02]  /*14d0*/  UIADD3 UR30, UPT, UPT, UR22, 0x4, URZ ;  /* 0x00000004161e7890 */ /* 0x000fe4000fffe0ff */
[----:B------:R-:W-:Y:S02]  /*14e0*/  UIADD3 UR28, UPT, UPT, UR20, 0x4, URZ ;  /* 0x00000004141c7890 */ /* 0x000fe4000fffe0ff */
[----:B------:R-:W-:Y:S02]  /*14f0*/  UIADD3 UR34, UPT, UPT, UR22, 0x6, URZ ;  /* 0x0000000616227890 */ /* 0x000fe4000fffe0ff */
[----:B------:R-:W-:Y:S01]  /*1500*/  UIADD3 UR32, UPT, UPT, UR20, 0x6, URZ ;  /* 0x0000000614207890 */ /* 0x000fe2000fffe0ff */
[----:B------:R1:W-:Y:S04]  /*1510*/  UTCQMMA gdesc[UR26], gdesc[UR24], tmem[UR12], tmem[UR14], idesc[UR15], tmem[UR6], UPT ;  /* 0x00060e181a007dea */ /* 0x0003e8000b80030c */
[----:B------:R1:W-:Y:S04]  /*1520*/  UTCQMMA gdesc[UR30], gdesc[UR28], tmem[UR12], tmem[UR14], idesc[UR15], tmem[UR6], UPT ;  /* 0x00060e1c1e007dea */ /* 0x0003e8000b80030c */
[----:B------:R1:W-:Y:S01]  /*1530*/  UTCQMMA gdesc[UR34], gdesc[UR32], tmem[UR12], tmem[UR14], idesc[UR15], tmem[UR6], UPT ;  /* 0x00060e2022007dea */ /* 0x0003e2000b80030c */
[----:B------:R1:W-:Y:S01]  /*1540*/  UTCBAR [UR13], URZ ;  /* 0x000000ff0d0073e9 */ /* 0x0003e200080000ff */
[----:B------:R-:W2:Y:S02]  /*1550*/  SYNCS.PHASECHK.TRANS64.TRYWAIT P0, [UR9+0x31840], R13 ;  /* 0x0318400dff0075a7 */ /* 0x000ea40008001109 */
[----:B-12---:R-:W-:Y:S05]  /*1560*/  @!P0 BRA `(.L_x_21) ;  /* 0x0000003c008c8947 */ /* 0x006fea0003800000 */
.L_x_77:
[----:B------:R-:W-:Y:S01]  /*1570*/  ELECT P0, URZ, PT ;  /* 0x0000000000ff782f */ /* 0x000fe20003800000 */
[----:B------:R-:W-:Y:S01]  /*1580*/  SHFL.IDX PT, R2, R9, R10, 0x1f ;  /* 0x00001f0a09027589 */ /* 0x000fe200000e0000 */
[----:B------:R-:W-:Y:S02]  /*1590*/  UIADD3 UR9, UPT, UPT, UR9, 0x31820, URZ ;  /* 0x0003182009097890 */ /* 0x000fe4000fffe0ff */
[----:B------:R-:W-:Y:S05]  /*15a0*/  UISETP.NE.AND UP0, UPT, UR16, -0x2, UPT ;  /* 0xfffffffe1000788c */ /* 0x000fea000bf05270 */
[----:B-1----:R-:W1:Y:S01]  /*15b0*/  SHFL.IDX PT, R0, R8, R10, 0x1f ;  /* 0x00001f0a08007589 */ /* 0x002e6200000e0000 */
[----:B------:R-:W-:Y:S01]  /*15c0*/  NOP ;  /* 0x0000000000007918 */ /* 0x000fe20000000000 */
[----:B------:R-:W-:Y:S02]  /*15d0*/  NOP ;  /* 0x0000000000007918 */ /* 0x000fe40000000000 */
[C---:B------:R-:W-:Y:S01]  /*15e0*/  @P0 IMAD.SHL.U32 R5, R7.reuse, 0x2000, RZ ;  /* 0x0000200007050824 */ /* 0x040fe200078e00ff */
[----:B------:R-:W-:Y:S01]  /*15f0*/  UMOV UR21, 0x40004040 ;  /* 0x4000404000157882 */ /* 0x000fe20000000000 */
[----:B------:R-:W-:Y:S01]  /*1600*/  @P0 IMAD.SHL.U32 R6, R7, 0x10, RZ ;  /* 0x0000001007060824 */ /* 0x000fe200078e00ff */
[----:B------:R-:W-:Y:S01]  /*1610*/  UMOV UR15, 0x40004040 ;  /* 0x40004040000f7882 */ /* 0x000fe20000000000 */
[----:B------:R-:W-:Y:S01]  /*1620*/  UMOV UR27, 0x40004040 ;  /* 0x40004040001b7882 */ /* 0x000fe20000000000 */
[----:B------:R-:W-:Y:S01]  /*1630*/  @P0 LOP3.LUT R5, R5, 0x6000, RZ, 0xc0, !PT ;  /* 0x0000600005050812 */ /* 0x000fe200078ec0ff */
[----:B------:R-:W-:Y:S01]  /*1640*/  UMOV UR25, 0x40004040 ;  /* 0x4000404000197882 */ /* 0x000fe20000000000 */
[----:B------:R-:W-:Y:S01]  /*1650*/  @P0 LOP3.LUT R6, R6, 0x30, RZ, 0xc0, !PT ;  /* 0x0000003006060812 */ /* 0x000fe200078ec0ff */
[----:B------:R-:W-:Y:S01]  /*1660*/  UMOV UR31, 0x40004040 ;  /* 0x40004040001f7882 */ /* 0x000fe20000000000 */
[----:B------:R-:W-:Y:S01]  /*1670*/  @P0 LOP3.LUT R5, R5, 0x8b8, RZ, 0xfc, !PT ;  /* 0x000008b805050812 */ /* 0x000fe200078efcff */
[----:B------:R-:W-:Y:S01]  /*1680*/  UMOV UR29, 0x40004040 ;  /* 0x40004040001d7882 */ /* 0x000fe20000000000 */
[----:B------:R-:W-:Y:S01]  /*1690*/  UMOV UR35, 0x40004040 ;  /* 0x4000404000237882 */ /* 0x000fe20000000000 */
[----:B------:R-:W-:Y:S01]  /*16a0*/  UMOV UR33, 0x40004040 ;  /* 0x4000404000217882 */ /* 0x000fe20000000000 */
[----:B------:R-:W-:Y:S02]  /*16b0*/  @P0 PRMT R5, R6, 0x5410, R5 ;  /* 0x0000541006050816 */ /* 0x000fe40000000005 */
[----:B-1----:R-:W-:Y:S01]  /*16c0*/  R2UR UR14, R0 ;  /* 0x00000000000e72ca */ /* 0x002fe200000e0000 */
[----:B------:R-:W-:Y:S01]  /*16d0*/  @P0 IMAD.MOV.U32 R10, RZ, RZ, RZ ;  /* 0x000000ffff0a0224 */ /* 0x000fe200078e00ff */
[----:B------:R-:W-:Y:S02]  /*16e0*/  @P0 R2UR UR13, R5 ;  /* 0x00000000050d02ca */ /* 0x000fe400000e0000 */
[----:B------:R-:W-:Y:S02]  /*16f0*/  R2UR UR20, R2 ;  /* 0x00000000021472ca */ /* 0x000fe400000e0000 */
[----:B------:R-:W-:Y:S07]  /*1700*/  @P0 R2UR UR22, R10 ;  /* 0x000000000a1602ca */ /* 0x000fee00000e0000 */
[----:B------:R-:W-:Y:S02]  /*1710*/  UIADD3 UR24, UPT, UPT, UR14, 0x2, URZ ;  /* 0x000000020e187890 */ /* 0x000fe4000fffe0ff */
[----:B------:R-:W-:Y:S01]  /*1720*/  UIADD3 UR28, UPT, UPT, UR14, 0x4, URZ ;  /* 0x000000040e1c7890 */ /* 0x000fe2000fffe0ff */
[----:B------:R-:W-:Y:S01]  /*1730*/  IMAD.U32 R11, RZ, RZ, UR13 ;  /* 0x0000000dff0b7e24 */ /* 0x000fe2000f8e00ff */
[----:B------:R-:W-:Y:S02]  /*1740*/  UIADD3 UR26, UPT, UPT, UR20, 0x2, URZ ;  /* 0x00000002141a7890 */ /* 0x000fe4000fffe0ff */
[----:B------:R-:W-:Y:S02]  /*1750*/  UIADD3 UR30, UPT, UPT, UR20, 0x4, URZ ;  /* 0x00000004141e7890 */ /* 0x000fe4000fffe0ff */
[----:B------:R-:W-:Y:S01]  /*1760*/  @P0 R2UR UR23, R11 ;  /* 0x000000000b1702ca */ /* 0x000fe200000e0000 */
[----:B------:R-:W-:Y:S02]  /*1770*/  UIADD3 UR34, UPT, UPT, UR20, 0x6, URZ ;  /* 0x0000000614227890 */ /* 0x000fe4000fffe0ff */
[----:B------:R-:W-:Y:S10]  /*1780*/  UIADD3 UR32, UPT, UPT, UR14, 0x6, URZ ;  /* 0x000000060e207890 */ /* 0x000ff4000fffe0ff */
[----:B------:R1:W-:Y:S01]  /*1790*/  UTCQMMA gdesc[UR20], gdesc[UR14], tmem[UR12], tmem[UR22], idesc[UR23], tmem[UR4], UPT ;  /* 0x0004160e14007dea */ /* 0x0003e2000b80030c */
[----:B------:R1:W-:Y:S01]  /*17a0*/  UTCQMMA gdesc[UR26], gdesc[UR24], tmem[UR12], tmem[UR22], idesc[UR23], tmem[UR4], UPT ;  /* 0x000416181a007dea */ /* 0x0003e2000b80030c */
[----:B------:R1:W-:Y:S01]  /*17b0*/  UTCQMMA gdesc[UR30], gdesc[UR28], tmem[UR12], tmem[UR22], idesc[UR23], tmem[UR4], UPT ;  /* 0x0004161c1e007dea */ /* 0x0003e2000b80030c */
[----:B------:R1:W-:Y:S01]  /*17c0*/  UTCQMMA gdesc[UR34], gdesc[UR32], tmem[UR12], tmem[UR22], idesc[UR23], tmem[UR4], UPT ;  /* 0x0004162022007dea */ /* 0x0003e2000b80030c */
[----:B------:R1:W-:Y:S01]  /*17d0*/  UTCBAR [UR9], URZ ;  /* 0x000000ff090073e9 */ /* 0x0003e200080000ff */
[----:B------:R-:W-:Y:S05]  /*17e0*/  BRA.U UP0, `(.L_x_22) ;  /* 0x0000000100087547 */ /* 0x000fea000b800000 */
[----:B------:R2:W-:Y:S01]  /*17f0*/  UTCBAR [UR11], URZ ;  /* 0x000000ff0b0073e9 */ /* 0x0005e200080000ff */
[----:B------:R-:W-:Y:S01]  /*1800*/  NOP ;  /* 0x0000000000007918 */ /* 0x000fe20000000000 */
.L_x_22:
[----:B------:R-:W-:Y:S01]  /*1810*/  UISETP.NE.AND UP0, UPT, UR10, 0x3, UPT ;  /* 0x000000030a00788c */ /* 0x000fe2000bf05270 */
[----:B------:R-:W-:Y:S01]  /*1820*/  VIADD R7, R7, 0x2 ;  /* 0x0000000207077836 */ /* 0x000fe20000000000 */
[----:B------:R-:W-:Y:S02]  /*1830*/  UIADD3 UR10, UPT, UPT, UR10, 0x1, URZ ;  /* 0x000000010a0a7890 */ /* 0x000fe4000fffe0ff */
[----:B------:R-:W-:Y:S02]  /*1840*/  UIADD3 UR17, UPT, UPT, UR17, -0x2, URZ ;  /* 0xfffffffe11117890 */ /* 0x000fe4000fffe0ff */
[----:B-1----:R-:W-:Y:S02]  /*1850*/  USEL UR15, UR10, URZ, UP0 ;  /* 0x000000ff0a0f7287 */ /* 0x002fe40008000000 */
[----:B------:R-:W-:Y:S02]  /*1860*/  UISETP.NE.AND UP0, UPT, UR17, -0x2, UPT ;  /* 0xfffffffe1100788c */ /* 0x000fe4000bf05270 */
[----:B------:R-:W-:Y:S02]  /*1870*/  UIADD3 UR16, UPT, UPT, UR16, 0x2, URZ ;  /* 0x0000000210107890 */ /* 0x000fe4000fffe0ff */
[----:B------:R-:W-:Y:S04]  /*1880*/  ISETP.NE.AND P0, PT, RZ, UR15, PT ;  /* 0x0000000fff007c0c */ /* 0x000fe8000bf05270 */
[----:B------:R-:W-:Y:S04]  /*1890*/  SEL R5, RZ, 0x1, P0 ;  /* 0x00000001ff057807 */ /* 0x000fe80000000000 */
[----:B------:R-:W-:Y:S01]  /*18a0*/  LOP3.LUT R4, R4, R5, RZ, 0x3c, !PT ;  /* 0x0000000504047212 */ /* 0x000fe200078e3cff */
[----:B------:R-:W-:Y:S06]  /*18b0*/  BRA.U UP0, `(.L_x_23) ;  /* 0xfffffff9001c7547 */ /* 0x000fec000b83ffff */
[----:B------:R-:W-:-:S13]  /*18c0*/  ISETP.NE.AND P0, PT, R3, UR18, PT ;  /* 0x0000001203007c0c */ /* 0x000fda000bf05270 */
[----:B--2---:R-:W-:Y:S05]  /*18d0*/  @!P0 EXIT ;  /* 0x000000000000894d */ /* 0x004fea0003800000 */
[----:B------:R-:W-:Y:S01]  /*18e0*/  UIADD3 UR18, UPT, UPT, UR18, 0x1, URZ ;  /* 0x0000000112127890 */ /* 0x000fe2000fffe0ff */
[----:B------:R-:W-:Y:S11]  /*18f0*/  BRA `(.L_x_24) ;  /* 0xfffffff400c87947 */ /* 0x000ff6000383ffff */
.L_x_11:
[----:B------:R-:W-:-:S13]  /*1900*/  ELECT P0, URZ, PT ;  /* 0x0000000000ff782f */ /* 0x000fda0003800000 */
[----:B------:R-:W-:Y:S05]  /*1910*/  @!P0 BRA `(.L_x_13) ;  /* 0x0000001800d88947 */ /* 0x000fea0003800000 */
[----:B------:R-:W1:Y:S02]  /*1920*/  S2UR UR4, SR_CTAID.X ;  /* 0x00000000000479c3 */ /* 0x000e640000002500 */
[----:B-1----:R-:W-:-:S13]  /*1930*/  ISETP.LE.U32.AND P0, PT, R0, UR4, PT ;  /* 0x0000000400007c0c */ /* 0x002fda000bf03070 */
[----:B------:R-:W-:Y:S05]  /*1940*/  @P0 EXIT ;  /* 0x000000000000094d */ /* 0x000fea0003800000 */
[----:B------:R-:W1:Y:S01]  /*1950*/  S2R R8, SR_CgaCtaId ;  /* 0x0000000000087919 */ /* 0x000e620000008800 */
[----:B------:R-:W-:Y:S01]  /*1960*/  IMAD.U32 R13, RZ, RZ, UR4 ;  /* 0x00000004ff0d7e24 */ /* 0x000fe2000f8e00ff */
[----:B------:R-:W2:Y:S04]  /*1970*/  LDC.64 R22, c[0x0][0x380] ;  /* 0x0000e000ff167b82 */ /* 0x000ea80000000a00 */
[----:B------:R-:W-:Y:S02]  /*1980*/  LOP3.LUT R3, RZ, R13, RZ, 0x33, !PT ;  /* 0x0000000dff037212 */ /* 0x000fe400078e33ff */
[----:B------:R-:W-:Y:S02]  /*1990*/  PRMT R12, R13, 0x7610, R12 ;  /* 0x000076100d0c7816 */ /* 0x000fe4000000000c */
[----:B------:R-:W3:Y:S01]  /*19a0*/  LDC.64 R16, c[0x0][0x348] ;  /* 0x0000d200ff107b82 */ /* 0x000ee20000000a00 */
[----:B------:R-:W-:-:S04]  /*19b0*/  IMAD.IADD R3, R0, 0x1, R3 ;  /* 0x0000000100037824 */ /* 0x000fc800078e0203 */
[----:B------:R-:W-:Y:S01]  /*19c0*/  IMAD.HI.U32 R10, R3, -0x24149e11, RZ ;  /* 0xdbeb61ef030a7827 */ /* 0x000fe200078e00ff */
[----:B------:R-:W-:Y:S02]  /*19d0*/  MOV R3, 0x400 ;  /* 0x0000040000037802 */ /* 0x000fe40000000f00 */
[----:B------:R-:W4:Y:S02]  /*19e0*/  LDC.64 R6, c[0x0][0x358] ;  /* 0x0000d600ff067b82 */ /* 0x000f240000000a00 */
[----:B------:R-:W-:-:S05]  /*19f0*/  SHF.R.U32.HI R10, RZ, 0x7, R10 ;  /* 0x00000007ff0a7819 */ /* 0x000fca000001160a */
[----:B------:R-:W-:Y:S01]  /*1a00*/  IMAD.MOV R10, RZ, RZ, -R10 ;  /* 0x000000ffff0a7224 */ /* 0x000fe200078e0a0a */
[----:B-1----:R-:W-:-:S07]  /*1a10*/  LEA R8, R8, R3, 0x18 ;  /* 0x0000000308087211 */ /* 0x002fce00078ec0ff */
.L_x_41:
[----:B------:R-:W-:Y:S01]  /*1a20*/  SHF.R.U32.HI R3, RZ, 0x5, R13 ;  /* 0x00000005ff037819 */ /* 0x000fe2000001160d */
[----:B------:R-:W-:Y:S05]  /*1a30*/  YIELD ;  /* 0x0000000000007946 */ /* 0x000fea0003800000 */
[----:B------:R-:W-:Y:S02]  /*1a40*/  LOP3.LUT R3, R3, 0x7fffff0, RZ, 0xc0, !PT ;  /* 0x07fffff003037812 */ /* 0x000fe400078ec0ff */
[----:B------:R-:W-:Y:S02]  /*1a50*/  LOP3.LUT R34, R12, 0x1ff, RZ, 0xc0, !PT ;  /* 0x000001ff0c227812 */ /* 0x000fe400078ec0ff */
[----:B------:R-:W-:Y:S02]  /*1a60*/  VIADDMNMX.U32 R39, R2, -R3, 0x10, PT ;  /* 0x0000001002277446 */ /* 0x000fe40003800803 */
[----:B--234-:R-:W-:Y:S02]  /*1a70*/  MOV R4, 0x1a90 ;  /* 0x00001a9000047802 */ /* 0x01cfe40000000f00 */
[----:B--234-:R-:W-:Y:S05]  /*1a80*/  CALL.REL.NOINC `($__internal_3_$__cuda_sm20_div_u16) ;  /* 0x00000040001c7944 */ /* 0x01cfea0003c00000 */
[----:B------:R-:W-:Y:S01]  /*1a90*/  IMAD.MOV.U32 R11, RZ, RZ, -0x80000000 ;  /* 0x80000000ff0b7424 */ /* 0x000fe200078e00ff */
[----:B------:R-:W-:Y:S02]  /*1aa0*/  PRMT R39, R39, 0x9910, RZ ;  /* 0x0000991027277816 */ /* 0x000fe400000000ff */
[----:B------:R-:W-:Y:S01]  /*1ab0*/  PRMT R4, R0, 0x9910, RZ ;  /* 0x0000991000047816 */ /* 0x000fe200000000ff */
[----:B------:R-:W1:Y:S04]  /*1ac0*/  SYNCS.PHASECHK.TRANS64.TRYWAIT P0, [R8+URZ+0x31820], R11 ;  /* 0x0318200b080075a7 */ /* 0x000e6800080011ff */
[----:B------:R-:W-:Y:S04]  /*1ad0*/  IMAD R4, R39, R4, RZ ;  /* 0x0000000427047224 */ /* 0x000fe800078e02ff */
[----:B------:R-:W-:Y:S05]  /*1ae0*/  IMAD.MOV R4, RZ, RZ, -R4 ;  /* 0x000000ffff047224 */ /* 0x000fea00078e0a04 */
[----:B------:R-:W-:Y:S04]  /*1af0*/  PRMT R5, R4, 0x7710, RZ ;  /* 0x0000771004057816 */ /* 0x000fe800000000ff */
[----:B------:R-:W-:Y:S04]  /*1b00*/  IADD3 R4, PT, PT, R34, R5, RZ ;  /* 0x0000000522047210 */ /* 0x000fe80007ffe0ff */
[----:B------:R-:W-:Y:S05]  /*1b10*/  LOP3.LUT R4, R4, 0xffff, RZ, 0xc0, !PT ;  /* 0x0000ffff04047812 */ /* 0x000fea00078ec0ff */
[----:B------:R-:W-:Y:S01]  /*1b20*/  IMAD.IADD R9, R3, 0x1, R4 ;  /* 0x0000000103097824 */ /* 0x000fe200078e0204 */
[----:B-1----:R-:W-:Y:S06]  /*1b30*/  @!P0 BRA `(.L_x_25) ;  /* 0x0000003800348947 */ /* 0x002fec0003800000 */
.L_x_78:
[----:B------:R-:W-:Y:S01]  /*1b40*/  R2UR UR4, R6 ;  /* 0x00000000060472ca */ /* 0x000fe200000e0000 */
[----:B------:R-:W-:Y:S01]  /*1b50*/  IMAD.SHL.U32 R9, R9, 0x80, RZ ;  /* 0x0000008009097824 */ /* 0x000fe200078e00ff */
[----:B------:R-:W-:Y:S01]  /*1b60*/  R2UR UR5, R7 ;  /* 0x00000000070572ca */ /* 0x000fe200000e0000 */
[----:B------:R-:W-:Y:S01]  /*1b70*/  UMOV UR14, URZ ;  /* 0x000000ff000e7c82 */ /* 0x000fe20008000000 */
[----:B------:R-:W-:Y:S01]  /*1b80*/  LOP3.LUT R0, R0, 0xffff, RZ, 0xc0, !PT ;  /* 0x0000ffff00007812 */ /* 0x000fe200078ec0ff */
[----:B------:R-:W-:Y:S01]  /*1b90*/  UMOV UR6, 0x0 ;  /* 0x0000000000067882 */ /* 0x000fe20000000000 */
[C---:B------:R-:W-:Y:S01]  /*1ba0*/  LEA R4, P0, R9.reuse, R22, 0x2 ;  /* 0x0000001609047211 */ /* 0x040fe200078010ff */
[----:B------:R-:W-:Y:S01]  /*1bb0*/  UMOV UR7, 0x10000000 ;  /* 0x1000000000077882 */ /* 0x000fe20000000000 */
[C---:B------:R-:W-:Y:S01]  /*1bc0*/  IADD3 R40, P3, PT, R16.reuse, 0x40, RZ ;  /* 0x0000004010287810 */ /* 0x040fe20007f7e0ff */
[----:B------:R-:W-:Y:S01]  /*1bd0*/  UMOV UR10, UR14 ;  /* 0x0000000e000a7c82 */ /* 0x000fe20008000000 */
[C---:B-1----:R-:W-:Y:S01]  /*1be0*/  LEA.HI.X R5, R9.reuse, R23, RZ, 0x2, P0 ;  /* 0x0000001709057211 */ /* 0x042fe200000f14ff */
[----:B------:R-:W-:Y:S01]  /*1bf0*/  UMOV UR23, URZ ;  /* 0x000000ff00177c82 */ /* 0x000fe20008000000 */
[----:B------:R-:W-:Y:S01]  /*1c00*/  IADD3 R34, P0, PT, R16, 0x1c0, RZ ;  /* 0x000001c010227810 */ /* 0x000fe20007f1e0ff */
[----:B------:R-:W-:Y:S01]  /*1c10*/  IMAD R0, R0, 0xe0, RZ ;  /* 0x000000e000007824 */ /* 0x000fe200078e02ff */
[----:B------:R-:W-:Y:S01]  /*1c20*/  IADD3 R38, P2, PT, R16, 0xc0, RZ ;  /* 0x000000c010267810 */ /* 0x000fe20007f5e0ff */
[----:B------:R-:W-:Y:S01]  /*1c30*/  VIADD R20, R8, 0x31800 ;  /* 0x0003180008147836 */ /* 0x000fe20000000000 */
[----:B------:R-:W-:Y:S01]  /*1c40*/  R2UR UR30, R40 ;  /* 0x00000000281e72ca */ /* 0x000fe200000e0000 */
[----:B------:R-:W2:Y:S01]  /*1c50*/  LDG.E.CONSTANT R5, desc[UR4][R4.64] ;  /* 0x0000000404057981 */ /* 0x000ea2000c1e9900 */
[----:B------:R-:W-:Y:S01]  /*1c60*/  R2UR UR15, R9 ;  /* 0x00000000090f72ca */ /* 0x000fe200000e0000 */
[----:B------:R-:W-:Y:S01]  /*1c70*/  VIADD R15, R8, 0x4000 ;  /* 0x00004000080f7836 */ /* 0x000fe20000000000 */
[----:B------:R-:W-:Y:S01]  /*1c80*/  R2UR UR13, R20 ;  /* 0x00000000140d72ca */ /* 0x000fe200000e0000 */
[--C-:B------:R-:W-:Y:S01]  /*1c90*/  IMAD.X R41, RZ, RZ, R17.reuse, P3 ;  /* 0x000000ffff297224 */ /* 0x100fe200018e0611 */
[----:B------:R-:W-:Y:S01]  /*1ca0*/  IADD3 R36, P1, PT, R16, 0x140, RZ ;  /* 0x0000014010247810 */ /* 0x000fe20007f3e0ff */
[--C-:B------:R-:W-:Y:S01]  /*1cb0*/  IMAD.X R35, RZ, RZ, R17.reuse, P0 ;  /* 0x000000ffff237224 */ /* 0x100fe200000e0611 */
[----:B------:R-:W-:Y:S01]  /*1cc0*/  R2UR UR12, R15 ;  /* 0x000000000f0c72ca */ /* 0x000fe200000e0000 */
[----:B------:R-:W-:Y:S01]  /*1cd0*/  VIADD R14, R8, 0x14000 ;  /* 0x00014000080e7836 */ /* 0x000fe20000000000 */
[----:B------:R-:W-:Y:S01]  /*1ce0*/  R2UR UR31, R41 ;  /* 0x00000000291f72ca */ /* 0x000fe200000e0000 */
[--C-:B------:R-:W-:Y:S01]  /*1cf0*/  IMAD.X R39, RZ, RZ, R17.reuse, P2 ;  /* 0x000000ffff277224 */ /* 0x100fe200010e0611 */
[----:B------:R-:W-:Y:S01]  /*1d00*/  R2UR UR28, R38 ;  /* 0x00000000261c72ca */ /* 0x000fe200000e0000 */
[----:B------:R-:W-:Y:S01]  /*1d10*/  VIADD R19, R8, 0x30000 ;  /* 0x0003000008137836 */ /* 0x000fe20000000000 */
[----:B------:R-:W-:Y:S01]  /*1d20*/  R2UR UR8, R14 ;  /* 0x000000000e0872ca */ /* 0x000fe200000e0000 */
[----:B------:R-:W-:Y:S01]  /*1d30*/  IMAD.X R37, RZ, RZ, R17, P1 ;  /* 0x000000ffff257224 */ /* 0x000fe200008e0611 */
[----:B------:R-:W-:Y:S01]  /*1d40*/  R2UR UR29, R39 ;  /* 0x00000000271d72ca */ /* 0x000fe200000e0000 */
[----:B------:R-:W-:Y:S01]  /*1d50*/  UMOV UR9, UR13 ;  /* 0x0000000d00097c82 */ /* 0x000fe20008000000 */
[----:B------:R-:W-:Y:S01]  /*1d60*/  R2UR UR26, R36 ;  /* 0x00000000241a72ca */ /* 0x000fe200000e0000 */
[----:B------:R-:W-:Y:S01]  /*1d70*/  VIADD R18, R8, 0x30800 ;  /* 0x0003080008127836 */ /* 0x000fe20000000000 */
[----:B------:R-:W-:Y:S01]  /*1d80*/  R2UR UR27, R37 ;  /* 0x00000000251b72ca */ /* 0x000fe200000e0000 */
[----:B------:R-:W-:Y:S01]  /*1d90*/  UMOV UR21, UR13 ;  /* 0x0000000d00157c82 */ /* 0x000fe20008000000 */
[----:B------:R-:W-:Y:S01]  /*1da0*/  R2UR UR20, R19 ;  /* 0x00000000131472ca */ /* 0x000fe200000e0000 */
[----:B------:R1:W-:Y:S01]  /*1db0*/  UTMALDG.2D [UR12], [UR30], desc[UR6] ;  /* 0x0000060c1e0075b4 */ /* 0x0003e20008009000 */
[----:B------:R-:W-:Y:S01]  /*1dc0*/  R2UR UR24, R34 ;  /* 0x00000000221872ca */ /* 0x000fe200000e0000 */
[----:B------:R-:W-:Y:S01]  /*1dd0*/  UMOV UR22, UR15 ;  /* 0x0000000f00167c82 */ /* 0x000fe20008000000 */
[----:B------:R-:W-:Y:S01]  /*1de0*/  R2UR UR25, R35 ;  /* 0x00000000231972ca */ /* 0x000fe200000e0000 */
[----:B------:R-:W-:Y:S01]  /*1df0*/  IMAD.MOV.U32 R31, RZ, RZ, 0xb580 ;  /* 0x0000b580ff1f7424 */ /* 0x000fe200078e00ff */
[----:B------:R-:W-:Y:S01]  /*1e00*/  R2UR UR18, R0 ;  /* 0x00000000001272ca */ /* 0x000fe200000e0000 */
[----:B------:R-:W-:Y:S01]  /*1e10*/  UMOV UR17, UR13 ;  /* 0x0000000d00117c82 */ /* 0x000fe20008000000 */
[----:B------:R-:W-:Y:S01]  /*1e20*/  R2UR UR16, R18 ;  /* 0x00000000121072ca */ /* 0x000fe200000e0000 */
[C---:B------:R-:W-:Y:S02]  /*1e30*/  VIADD R29, R8.reuse, 0x31808 ;  /* 0x00031808081d7836 */ /* 0x040fe40000000000 */
[C---:B------:R-:W-:Y:S02]  /*1e40*/  VIADD R30, R8.reuse, 0x8000 ;  /* 0x00008000081e7836 */ /* 0x040fe40000000000 */
[----:B------:R-:W-:Y:S02]  /*1e50*/  VIADD R28, R8, 0x1b000 ;  /* 0x0001b000081c7836 */ /* 0x000fe40000000000 */
[C---:B--2---:R-:W-:Y:S01]  /*1e60*/  IMAD R3, R5.reuse, 0x1c00, R0 ;  /* 0x00001c0005037824 */ /* 0x044fe200078e0200 */
[----:B------:R-:W-:Y:S02]  /*1e70*/  ISETP.GT.AND P0, PT, R5, RZ, PT ;  /* 0x000000ff0500720c */ /* 0x000fe40003f04270 */
[----:B------:R-:W-:Y:S02]  /*1e80*/  VIMNMX R21, PT, PT, RZ, R5, !PT ;  /* 0x00000005ff157248 */ /* 0x000fe40007fe0100 */
[----:B------:R-:W-:Y:S02]  /*1e90*/  SEL R32, R3, R0, P0 ;  /* 0x0000000003207207 */ /* 0x000fe40000000000 */
[----:B------:R-:W-:Y:S02]  /*1ea0*/  R2UR UR19, R21 ;  /* 0x00000000151372ca */ /* 0x000fe400000e0000 */
[----:B------:R-:W-:Y:S11]  /*1eb0*/  R2UR UR11, R32 ;  /* 0x00000000200b72ca */ /* 0x000ff600000e0000 */
[----:B------:R-:W-:Y:S02]  /*1ec0*/  USHF.L.U32 UR19, UR19, 0x2, URZ ;  /* 0x0000000213137899 */ /* 0x000fe400080006ff */
[----:B------:R1:W-:Y:S01]  /*1ed0*/  UTMALDG.2D [UR8], [UR28], desc[UR6] ;  /* 0x000006081c0075b4 */ /* 0x0003e20008009000 */
[----:B------:R1:W-:Y:S06]  /*1ee0*/  UTMALDG.2D [UR20], [UR26], desc[UR6] ;  /* 0x000006141a0075b4 */ /* 0x0003ec0008009000 */
[----:B------:R1:W-:Y:S01]  /*1ef0*/  UTMALDG.2D [UR16], [UR24], desc[UR6] ;  /* 0x00000610180075b4 */ /* 0x0003e20008009000 */
[----:B------:R1:W-:Y:S01]  /*1f00*/  SYNCS.ARRIVE.TRANS64 RZ, [R8+URZ+0x31800], R31 ;  /* 0x0318001f08ff79a7 */ /* 0x0003e200080000ff */
[----:B------:R-:W2:Y:S02]  /*1f10*/  SYNCS.PHASECHK.TRANS64.TRYWAIT P0, [R8+URZ+0x31828], R11 ;  /* 0x0318280b080075a7 */ /* 0x000ea400080011ff */
[----:B-12---:R-:W-:Y:S05]  /*1f20*/  @!P0 BRA `(.L_x_26) ;  /* 0x0000003400548947 */ /* 0x006fea0003800000 */
.L_x_79:
[----:B------:R-:W-:Y:S01]  /*1f30*/  R2UR UR9, R29 ;  /* 0x000000001d0972ca */ /* 0x000fe200000e0000 */
[----:B------:R-:W-:Y:S01]  /*1f40*/  UMOV UR14, 0x0 ;  /* 0x00000000000e7882 */ /* 0x000fe20000000000 */
[----:B------:R-:W-:Y:S01]  /*1f50*/  R2UR UR16, R40 ;  /* 0x00000000281072ca */ /* 0x000fe200000e0000 */
[----:B------:R-:W-:Y:S01]  /*1f60*/  UMOV UR15, 0x10000000 ;  /* 0x10000000000f7882 */ /* 0x000fe20000000000 */
[----:B------:R-:W-:Y:S01]  /*1f70*/  R2UR UR17, R41 ;  /* 0x00000000291172ca */ /* 0x000fe200000e0000 */
[----:B------:R-:W-:Y:S01]  /*1f80*/  UMOV UR10, 0x80 ;  /* 0x00000080000a7882 */ /* 0x000fe20000000000 */
[----:B------:R-:W-:Y:S01]  /*1f90*/  R2UR UR11, R9 ;  /* 0x00000000090b72ca */ /* 0x000fe200000e0000 */
[----:B------:R-:W-:Y:S01]  /*1fa0*/  IMAD.MOV.U32 R27, RZ, RZ, 0xb000 ;  /* 0x0000b000ff1b7424 */ /* 0x000fe200078e00ff */
[----:B------:R-:W-:Y:S01]  /*1fb0*/  R2UR UR8, R30 ;  /* 0x000000001e0872ca */ /* 0x000fe200000e0000 */
[----:B------:R-:W-:Y:S01]  /*1fc0*/  UMOV UR6, 0x80 ;  /* 0x0000008000067882 */ /* 0x000fe20000000000 */
[----:B------:R-:W-:Y:S01]  /*1fd0*/  R2UR UR12, R38 ;  /* 0x00000000260c72ca */ /* 0x000fe200000e0000 */
[----:B------:R-:W-:Y:S01]  /*1fe0*/  VIADD R25, R8, 0x31810 ;  /* 0x0003181008197836 */ /* 0x000fe20000000000 */
[----:B------:R-:W-:Y:S01]  /*1ff0*/  R2UR UR13, R39 ;  /* 0x00000000270d72ca */ /* 0x000fe200000e0000 */
[----:B------:R-:W-:Y:S01]  /*2000*/  UMOV UR5, UR9 ;  /* 0x0000000900057c82 */ /* 0x000fe20008000000 */
[----:B------:R-:W-:Y:S01]  /*2010*/  R2UR UR7, R32 ;  /* 0x00000000200772ca */ /* 0x000fe200000e0000 */
[----:B------:R-:W-:Y:S01]  /*2020*/  VIADD R24, R8, 0x22000 ;  /* 0x0002200008187836 */ /* 0x000fe20000000000 */
[----:B------:R-:W-:Y:S01]  /*2030*/  R2UR UR4, R28 ;  /* 0x000000001c0472ca */ /* 0x000fe200000e0000 */
[----:B------:R-:W-:Y:S04]  /*2040*/  VIADD R26, R8, 0xc000 ;  /* 0x0000c000081a7836 */ /* 0x000fe80000000000 */
[----:B------:R2:W-:Y:S08]  /*2050*/  UTMALDG.2D [UR8], [UR16], desc[UR14] ;  /* 0x00000e08100075b4 */ /* 0x0005f00008009000 */
[----:B------:R2:W-:Y:S01]  /*2060*/  UTMALDG.2D [UR4], [UR12], desc[UR14] ;  /* 0x00000e040c0075b4 */ /* 0x0005e20008009000 */
[----:B------:R2:W-:Y:S01]  /*2070*/  SYNCS.ARRIVE.TRANS64 RZ, [R8+URZ+0x31808], R27 ;  /* 0x0318081b08ff79a7 */ /* 0x0005e200080000ff */
[----:B------:R-:W3:Y:S02]  /*2080*/  SYNCS.PHASECHK.TRANS64.TRYWAIT P0, [R8+URZ+0x31830], R11 ;  /* 0x0318300b080075a7 */ /* 0x000ee400080011ff */
[----:B--23--:R-:W-:Y:S05]  /*2090*/  @!P0 BRA `(.L_x_27) ;  /* 0x0000003400148947 */ /* 0x00cfea0003800000 */
.L_x_80:
[----:B------:R-:W-:Y:S01]  /*20a0*/  R2UR UR9, R25 ;  /* 0x00000000190972ca */ /* 0x000fe200000e0000 */
[----:B------:R-:W-:Y:S01]  /*20b0*/  UMOV UR14, 0x0 ;  /* 0x00000000000e7882 */ /* 0x000fe20000000000 */
[----:B------:R-:W-:Y:S01]  /*20c0*/  R2UR UR16, R40 ;  /* 0x00000000281072ca */ /* 0x000fe200000e0000 */
[----:B------:R-:W-:Y:S01]  /*20d0*/  UMOV UR15, 0x10000000 ;  /* 0x10000000000f7882 */ /* 0x000fe20000000000 */
[----:B------:R-:W-:Y:S01]  /*20e0*/  R2UR UR17, R41 ;  /* 0x00000000291172ca */ /* 0x000fe200000e0000 */
[----:B------:R-:W-:Y:S01]  /*20f0*/  UMOV UR10, 0x100 ;  /* 0x00000100000a7882 */ /* 0x000fe20000000000 */
[----:B------:R-:W-:Y:S01]  /*2100*/  R2UR UR11, R9 ;  /* 0x00000000090b72ca */ /* 0x000fe200000e0000 */
[----:B------:R-:W-:Y:S01]  /*2110*/  UMOV UR6, 0x100 ;  /* 0x0000010000067882 */ /* 0x000fe20000000000 */
[----:B------:R-:W-:Y:S01]  /*2120*/  R2UR UR8, R26 ;  /* 0x000000001a0872ca */ /* 0x000fe200000e0000 */
[----:B------:R-:W-:Y:S01]  /*2130*/  VIADD R4, R8, 0x31818 ;  /* 0x0003181808047836 */ /* 0x000fe20000000000 */
[----:B------:R-:W-:Y:S01]  /*2140*/  R2UR UR12, R38 ;  /* 0x00000000260c72ca */ /* 0x000fe200000e0000 */
[----:B------:R-:W-:Y:S01]  /*2150*/  VIADD R3, R8, 0x29000 ;  /* 0x0002900008037836 */ /* 0x000fe20000000000 */
[----:B------:R-:W-:Y:S01]  /*2160*/  R2UR UR13, R39 ;  /* 0x00000000270d72ca */ /* 0x000fe200000e0000 */
[----:B------:R-:W-:Y:S01]  /*2170*/  UMOV UR5, UR9 ;  /* 0x0000000900057c82 */ /* 0x000fe20008000000 */
[----:B------:R-:W-:Y:S01]  /*2180*/  R2UR UR7, R32 ;  /* 0x00000000200772ca */ /* 0x000fe200000e0000 */
[----:B-1----:R-:W-:Y:S01]  /*2190*/  VIADD R5, R8, 0x10000 ;  /* 0x0001000008057836 */ /* 0x002fe20000000000 */
[----:B------:R-:W-:Y:S05]  /*21a0*/  R2UR UR4, R24 ;  /* 0x00000000180472ca */ /* 0x000fea00000e0000 */
[----:B------:R1:W-:Y:S08]  /*21b0*/  UTMALDG.2D [UR8], [UR16], desc[UR14] ;  /* 0x00000e08100075b4 */ /* 0x0003f00008009000 */
[----:B------:R1:W-:Y:S01]  /*21c0*/  UTMALDG.2D [UR4], [UR12], desc[UR14] ;  /* 0x00000e040c0075b4 */ /* 0x0003e20008009000 */
[----:B------:R1:W-:Y:S01]  /*21d0*/  SYNCS.ARRIVE.TRANS64 RZ, [R8+URZ+0x31810], R27 ;  /* 0x0318101b08ff79a7 */ /* 0x0003e200080000ff */
[----:B------:R-:W2:Y:S02]  /*21e0*/  SYNCS.PHASECHK.TRANS64.TRYWAIT P0, [R8+URZ+0x31838], R11 ;  /* 0x0318380b080075a7 */ /* 0x000ea400080011ff */
[----:B-12---:R-:W-:Y:S05]  /*21f0*/  @!P0 BRA `(.L_x_28) ;  /* 0x0000003000d88947 */ /* 0x006fea0003800000 */
.L_x_81:
        /* <DEDUP_REMOVED lines=8> */
[----:B------:R-:W-:Y:S02]  /*2280*/  R2UR UR8, R5 ;  /* 0x00000000050872ca */ /* 0x000fe400000e0000 */
[----:B------:R-:W-:Y:S02]  /*2290*/  R2UR UR12, R38 ;  /* 0x00000000260c72ca */ /* 0x000fe400000e0000 */
[----:B------:R-:W-:Y:S01]  /*22a0*/  R2UR UR13, R39 ;  /* 0x00000000270d72ca */ /* 0x000fe200000e0000 */
[----:B------:R-:W-:Y:S01]  /*22b0*/  UMOV UR5, UR9 ;  /* 0x0000000900057c82 */ /* 0x000fe20008000000 */
[----:B------:R-:W-:Y:S02]  /*22c0*/  R2UR UR7, R32 ;  /* 0x00000000200772ca */ /* 0x000fe400000e0000 */
[----:B------:R-:W-:Y:S05]  /*22d0*/  R2UR UR4, R3 ;  /* 0x00000000030472ca */ /* 0x000fea00000e0000 */
[----:B------:R2:W-:Y:S08]  /*22e0*/  UTMALDG.2D [UR8], [UR16], desc[UR14] ;  /* 0x00000e08100075b4 */ /* 0x0005f00008009000 */
[----:B------:R2:W-:Y:S01]  /*22f0*/  UTMALDG.2D [UR4], [UR12], desc[UR14] ;  /* 0x00000e040c0075b4 */ /* 0x0005e20008009000 */
[----:B------:R2:W-:Y:S01]  /*2300*/  SYNCS.ARRIVE.TRANS64 RZ, [R8+URZ+0x31818], R27 ;  /* 0x0318181b08ff79a7 */ /* 0x0005e200080000ff */
[----:B------:R-:W3:Y:S02]  /*2310*/  SYNCS.PHASECHK.TRANS64.TRYWAIT P0, [R8+URZ+0x31820], RZ ;  /* 0x031820ff080075a7 */ /* 0x000ee400080011ff */
[----:B--23--:R-:W-:Y:S05]  /*2320*/  @!P0 BRA `(.L_x_29) ;  /* 0x0000003000a88947 */ /* 0x00cfea0003800000 */
.L_x_82:
        /* <DEDUP_REMOVED lines=11> */
[----:B------:R-:W-:Y:S01]  /*23e0*/  R2UR UR27, R39 ;  /* 0x00000000271b72ca */ /* 0x000fe200000e0000 */
[----:B------:R-:W-:Y:S01]  /*23f0*/  UMOV UR5, UR9 ;  /* 0x0000000900057c82 */ /* 0x000fe20008000000 */
[----:B------:R-:W-:Y:S01]  /*2400*/  R2UR UR4, R14 ;  /* 0x000000000e0472ca */ /* 0x000fe200000e0000 */
[----:B------:R-:W-:Y:S01]  /*2410*/  UMOV UR17, UR9 ;  /* 0x0000000900117c82 */ /* 0x000fe20008000000 */
[----:B------:R-:W-:Y:S01]  /*2420*/  R2UR UR7, R32 ;  /* 0x00000000200772ca */ /* 0x000fe200000e0000 */
[----:B------:R-:W-:Y:S01]  /*2430*/  UMOV UR13, UR9 ;  /* 0x00000009000d7c82 */ /* 0x000fe20008000000 */
[----:B------:R-:W-:Y:S02]  /*2440*/  R2UR UR15, R21 ;  /* 0x00000000150f72ca */ /* 0x000fe400000e0000 */
[----:B------:R-:W-:Y:S01]  /*2450*/  R2UR UR22, R36 ;  /* 0x00000000241672ca */ /* 0x000fe200000e0000 */
[----:B------:R3:W-:Y:S01]  /*2460*/  UTMALDG.2D [UR8], [UR28], desc[UR24] ;  /* 0x000018081c0075b4 */ /* 0x0007e20008009000 */
[----:B------:R-:W-:Y:S01]  /*2470*/  R2UR UR23, R37 ;  /* 0x00000000251772ca */ /* 0x000fe200000e0000 */
[----:B------:R-:W-:Y:S01]  /*2480*/  UMOV UR18, UR11 ;  /* 0x0000000b00127c82 */ /* 0x000fe20008000000 */
[----:B------:R-:W-:Y:S02]  /*2490*/  R2UR UR16, R19 ;  /* 0x00000000131072ca */ /* 0x000fe400000e0000 */
[----:B------:R-:W-:Y:S02]  /*24a0*/  R2UR UR20, R34 ;  /* 0x00000000221472ca */ /* 0x000fe400000e0000 */
[----:B------:R-:W-:Y:S01]  /*24b0*/  R2UR UR21, R35 ;  /* 0x00000000231572ca */ /* 0x000fe200000e0000 */
[----:B------:R3:W-:Y:S01]  /*24c0*/  UTMALDG.2D [UR4], [UR26], desc[UR24] ;  /* 0x000018041a0075b4 */ /* 0x0007e20008009000 */
[----:B------:R-:W-:Y:S01]  /*24d0*/  R2UR UR12, R18 ;  /* 0x00000000120c72ca */ /* 0x000fe200000e0000 */
[----:B------:R-:W-:Y:S01]  /*24e0*/  ULEA UR15, UR15, 0x1, 0x2 ;  /* 0x000000010f0f7891 */ /* 0x000fe2000f8e10ff */
[----:B------:R-:W-:Y:S05]  /*24f0*/  R2UR UR14, R0 ;  /* 0x00000000000e72ca */ /* 0x000fea00000e0000 */
[----:B------:R3:W-:Y:S08]  /*2500*/  UTMALDG.2D [UR16], [UR22], desc[UR24] ;  /* 0x00001810160075b4 */ /* 0x0007f00008009000 */
[----:B------:R3:W-:Y:S01]  /*2510*/  UTMALDG.2D [UR12], [UR20], desc[UR24] ;  /* 0x0000180c140075b4 */ /* 0x0007e20008009000 */
[----:B------:R3:W-:Y:S01]  /*2520*/  SYNCS.ARRIVE.TRANS64 RZ, [R8+URZ+0x31800], R31 ;  /* 0x0318001f08ff79a7 */ /* 0x0007e200080000ff */
[----:B------:R-:W4:Y:S02]  /*2530*/  SYNCS.PHASECHK.TRANS64.TRYWAIT P0, [R8+URZ+0x31828], RZ ;  /* 0x031828ff080075a7 */ /* 0x000f2400080011ff */
[----:B---34-:R-:W-:Y:S05]  /*2540*/  @!P0 BRA `(.L_x_30) ;  /* 0x0000003000348947 */ /* 0x018fea0003800000 */
.L_x_83:
        /* <DEDUP_REMOVED lines=17> */
[----:B------:R-:W5:Y:S02]  /*2660*/  SYNCS.PHASECHK.TRANS64.TRYWAIT P0, [R8+URZ+0x31830], RZ ;  /* 0x031830ff080075a7 */ /* 0x000f6400080011ff */
[----:B----45:R-:W-:Y:S05]  /*2670*/  @!P0 BRA `(.L_x_31) ;  /* 0x0000002c00fc8947 */ /* 0x030fea0003800000 */
.L_x_84:
        /* <DEDUP_REMOVED lines=18> */
[----:B-1---5:R-:W-:Y:S05]  /*27a0*/  @!P0 BRA `(.L_x_32) ;  /* 0x0000002c00c48947 */ /* 0x022fea0003800000 */
.L_x_85:
        /* <DEDUP_REMOVED lines=17> */
[----:B------:R-:W5:Y:S02]  /*28c0*/  SYNCS.PHASECHK.TRANS64.TRYWAIT P0, [R8+URZ+0x31820], R11 ;  /* 0x0318200b080075a7 */ /* 0x000f6400080011ff */
[----:B-1---5:R-:W-:Y:S05]  /*28d0*/  @!P0 BRA `(.L_x_33) ;  /* 0x0000002c008c8947 */ /* 0x022fea0003800000 */
.L_x_86:
        /* <DEDUP_REMOVED lines=32> */
[----:B------:R-:W5:Y:S02]  /*2ae0*/  SYNCS.PHASECHK.TRANS64.TRYWAIT P0, [R8+URZ+0x31828], R11 ;  /* 0x0318280b080075a7 */ /* 0x000f6400080011ff */
[----:B-1---5:R-:W-:Y:S05]  /*2af0*/  @!P0 BRA `(.L_x_34) ;  /* 0x0000002c00208947 */ /* 0x022fea0003800000 */
.L_x_87:
        /* <DEDUP_REMOVED lines=19> */
.L_x_88:
        /* <DEDUP_REMOVED lines=19> */
.L_x_89:
        /* <DEDUP_REMOVED lines=19> */
.L_x_90:
        /* <DEDUP_REMOVED lines=32> */
[----:B------:R-:W5:Y:S02]  /*3090*/  SYNCS.PHASECHK.TRANS64.TRYWAIT P0, [R8+URZ+0x31828], RZ ;  /* 0x031828ff080075a7 */ /* 0x000f6400080011ff */
[----:B-1---5:R-:W-:Y:S05]  /*30a0*/  @!P0 BRA `(.L_x_38) ;  /* 0x00000028001c8947 */ /* 0x022fea0003800000 */
.L_x_91:
        /* <DEDUP_REMOVED lines=19> */
.L_x_92:
        /* <DEDUP_REMOVED lines=19> */
.L_x_93:
        /* <DEDUP_REMOVED lines=10> */
[----:B------:R-:W-:Y:S02]  /*33b0*/  R2UR UR12, R38 ;  /* 0x00000000260c72ca */ /* 0x000fe400000e0000 */
[----:B------:R-:W-:Y:S02]  /*33c0*/  R2UR UR13, R39 ;  /* 0x00000000270d72ca */ /* 0x000fe400000e0000 */
[----:B------:R-:W-:Y:S02]  /*33d0*/  R2UR UR4, R3 ;  /* 0x00000000030472ca */ /* 0x000fe400000e0000 */
[----:B------:R-:W-:Y:S01]  /*33e0*/  R2UR UR7, R32 ;  /* 0x00000000200772ca */ /* 0x000fe200000e0000 */
[----:B------:R-:W-:Y:S01]  /*33f0*/  UMOV UR5, UR9 ;  /* 0x0000000900057c82 */ /* 0x000fe20008000000 */
[----:B------:R-:W-:Y:S03]  /*3400*/  ISETP.NE.AND P0, PT, R10, 0x1, PT ;  /* 0x000000010a00780c */ /* 0x000fe60003f05270 */
[----:B------:R1:W-:Y:S08]  /*3410*/  UTMALDG.2D [UR8], [UR16], desc[UR14] ;  /* 0x00000e08100075b4 */ /* 0x0003f00008009000 */
[----:B------:R1:W-:Y:S01]  /*3420*/  UTMALDG.2D [UR4], [UR12], desc[UR14] ;  /* 0x00000e040c0075b4 */ /* 0x0003e20008009000 */
[----:B------:R1:W-:Y:S02]  /*3430*/  SYNCS.ARRIVE.TRANS64 RZ, [R8+URZ+0x31818], R27 ;  /* 0x0318181b08ff79a7 */ /* 0x0003e400080000ff */
[----:B-1----:R-:W-:Y:S05]  /*3440*/  @!P0 EXIT ;  /* 0x000000000000894d */ /* 0x002fea0003800000 */
[----:B------:R-:W-:Y:S02]  /*3450*/  IADD3 R12, PT, PT, R12, 0x95, RZ ;  /* 0x000000950c0c7810 */ /* 0x000fe40007ffe0ff */
[----:B------:R-:W-:Y:S01]  /*3460*/  IADD3 R13, PT, PT, R13, 0x95, RZ ;  /* 0x000000950d0d7810 */ /* 0x000fe20007ffe0ff */
[----:B------:R-:W-:Y:S06]  /*3470*/  BRA `(.L_x_41) ;  /* 0xffffffe400687947 */ /* 0x000fec000383ffff */
.L_x_13:
[----:B------:R-:W-:-:S04]  /*3480*/  LOP3.LUT R3, R21, 0xfffffffc, RZ, 0xc0, !PT ;  /* 0xfffffffc15037812 */ /* 0x000fc800078ec0ff */
[----:B------:R-:W-:-:S13]  /*3490*/  ISETP.NE.AND P0, PT, R3, 0x4, PT ;  /* 0x000000040300780c */ /* 0x000fda0003f05270 */
[----:B-1----:R-:W-:Y:S05]  /*34a0*/  @P0 EXIT ;  /* 0x000000000000094d */ /* 0x002fea0003800000 */
[----:B------:R-:W1:Y:S01]  /*34b0*/  S2R R3, SR_CgaCtaId ;  /* 0x0000000000037919 */ /* 0x000e620000008800 */
[----:B------:R-:W-:-:S04]  /*34c0*/  MOV R6, 0x400 ;  /* 0x0000040000067802 */ /* 0x000fc80000000f00 */
[----:B-1----:R-:W-:-:S05]  /*34d0*/  LEA R3, R3, R6, 0x18 ;  /* 0x0000000603037211 */ /* 0x002fca00078ec0ff */
[----:B------:R-:W1:Y:S02]  /*34e0*/  LDS R5, [R3+0x31880] ;  /* 0x0318800003057984 */ /* 0x000e640000000800 */
[----:B-1----:R-:W-:-:S13]  /*34f0*/  ISETP.NE.AND P0, PT, R5, RZ, PT ;  /* 0x000000ff0500720c */ /* 0x002fda0003f05270 */
[----:B------:R-:W-:Y:S05]  /*3500*/  @!P0 BRA `(.L_x_42) ;  /* 0x0000000000048947 */ /* 0x000fea0003800000 */
[----:B------:R-:W-:Y:S05]  /*3510*/  BPT.TRAP 0x1 ;  /* 0x000000040000795c */ /* 0x000fea0000300000 */
.L_x_42:
[----:B------:R-:W1:Y:S01]  /*3520*/  S2UR UR4, SR_CTAID.X ;  /* 0x00000000000479c3 */ /* 0x000e620000002500 */
[----:B------:R-:W-:Y:S02]  /*3530*/  IADD3 R21, PT, PT, R21, -0x4, RZ ;  /* 0xfffffffc15157810 */ /* 0x000fe40007ffe0ff */
[----:B-1----:R-:W-:-:S13]  /*3540*/  ISETP.LE.U32.AND P0, PT, R0, UR4, PT ;  /* 0x0000000400007c0c */ /* 0x002fda000bf03070 */
[----:B------:R-:W-:Y:S05]  /*3550*/  @P0 BRA `(.L_x_43) ;  /* 0x0000001800b80947 */ /* 0x000fea0003800000 */
[----:B------:R-:W-:Y:S01]  /*3560*/  IMAD.U32 R32, RZ, RZ, UR4 ;  /* 0x00000004ff207e24 */ /* 0x000fe2000f8e00ff */
[----:B------:R-:W-:Y:S01]  /*3570*/  MOV R22, 0xffffffff ;  /* 0xffffffff00167802 */ /* 0x000fe20000000f00 */
[----:B------:R-:W-:Y:S02]  /*3580*/  IMAD.SHL.U32 R4, R4, 0x4, RZ ;  /* 0x0000000404047824 */ /* 0x000fe400078e00ff */
[----:B------:R-:W-:Y:S01]  /*3590*/  IMAD.SHL.U32 R31, R21, 0x800, RZ ;  /* 0x00000800151f7824 */ /* 0x000fe200078e00ff */
[----:B------:R-:W-:Y:S01]  /*35a0*/  LOP3.LUT R23, RZ, R32, RZ, 0x33, !PT ;  /* 0x00000020ff177212 */ /* 0x000fe200078e33ff */
[C---:B------:R-:W-:Y:S01]  /*35b0*/  VIADD R28, R4.reuse, 0x1 ;  /* 0x00000001041c7836 */ /* 0x040fe20000000000 */
[----:B------:R-:W-:Y:S01]  /*35c0*/  SHF.R.U32.HI R30, RZ, 0x3, R4 ;  /* 0x00000003ff1e7819 */ /* 0x000fe20000011604 */
[----:B------:R-:W-:Y:S01]  /*35d0*/  IMAD.MOV.U32 R24, RZ, RZ, RZ ;  /* 0x000000ffff187224 */ /* 0x000fe200078e00ff */
[----:B------:R-:W-:Y:S01]  /*35e0*/  IADD3 R26, PT, PT, R4, 0x3, RZ ;  /* 0x00000003041a7810 */ /* 0x000fe20007ffe0ff */
[----:B------:R-:W-:Y:S01]  /*35f0*/  IMAD.IADD R23, R0, 0x1, R23 ;  /* 0x0000000100177824 */ /* 0x000fe200078e0217 */
[----:B------:R-:W-:Y:S01]  /*3600*/  LOP3.LUT R5, R30, 0x3, RZ, 0xc0, !PT ;  /* 0x000000031e057812 */ /* 0x000fe200078ec0ff */
[----:B------:R-:W-:Y:S01]  /*3610*/  VIADD R0, R4, 0x2 ;  /* 0x0000000204007836 */ /* 0x000fe20000000000 */
[----:B------:R-:W-:Y:S01]  /*3620*/  PRMT R25, R32, 0x7610, R25 ;  /* 0x0000761020197816 */ /* 0x000fe20000000019 */
[----:B------:R-:W-:Y:S01]  /*3630*/  IMAD.HI.U32 R23, R23, -0x24149e11, RZ ;  /* 0xdbeb61ef17177827 */ /* 0x000fe200078e00ff */
[----:B------:R-:W-:-:S02]  /*3640*/  LOP3.LUT R28, R5, 0x5, R28, 0x78, !PT ;  /* 0x00000005051c7812 */ /* 0x000fc400078e781c */
[C---:B------:R-:W-:Y:S02]  /*3650*/  LOP3.LUT R27, R5.reuse, 0x6, R0, 0x78, !PT ;  /* 0x00000006051b7812 */ /* 0x040fe400078e7800 */
[----:B------:R-:W-:Y:S02]  /*3660*/  SHF.R.U32.HI R23, RZ, 0x7, R23 ;  /* 0x00000007ff177819 */ /* 0x000fe40000011617 */
[C---:B------:R-:W-:Y:S02]  /*3670*/  LOP3.LUT R29, R5.reuse, 0x4, R4, 0xf8, !PT ;  /* 0x00000004051d7812 */ /* 0x040fe400078ef804 */
[----:B------:R-:W-:Y:S01]  /*3680*/  LOP3.LUT R26, R5, 0x7, R26, 0x78, !PT ;  /* 0x00000007051a7812 */ /* 0x000fe200078e781a */
[----:B------:R-:W-:-:S07]  /*3690*/  IMAD.MOV R23, RZ, RZ, -R23 ;  /* 0x000000ffff177224 */ /* 0x000fce00078e0a17 */
.L_x_66:
[----:B------:R-:W-:Y:S01]  /*36a0*/  VIADD R22, R22, 0x1 ;  /* 0x0000000116167836 */ /* 0x000fe20000000000 */
[----:B------:R-:W-:Y:S05]  /*36b0*/  YIELD ;  /* 0x0000000000007946 */ /* 0x000fea0003800000 */
[----:B--2---:R-:W-:Y:S01]  /*36c0*/  IMAD.SHL.U32 R20, R22, 0x8, RZ ;  /* 0x0000000816147824 */ /* 0x004fe200078e00ff */
[----:B------:R-:W-:Y:S01]  /*36d0*/  SHF.R.U32.HI R5, RZ, 0x1, R22 ;  /* 0x00000001ff057819 */ /* 0x000fe20000011616 */
[----:B------:R-:W-:Y:S01]  /*36e0*/  VIADD R23, R23, 0x1 ;  /* 0x0000000117177836 */ /* 0x000fe20000000000 */
[----:B------:R-:W-:Y:S02]  /*36f0*/  SHF.R.U32.HI R35, RZ, 0x5, R32 ;  /* 0x00000005ff237819 */ /* 0x000fe40000011620 */
[----:B------:R-:W-:-:S02]  /*3700*/  LOP3.LUT R20, R20, 0x8, RZ, 0xc0, !PT ;  /* 0x0000000814147812 */ /* 0x000fc400078ec0ff */
[----:B------:R-:W-:Y:S02]  /*3710*/  LOP3.LUT R5, R5, 0x1, RZ, 0xc0, !PT ;  /* 0x0000000105057812 */ /* 0x000fe400078ec0ff */
[----:B------:R-:W-:Y:S01]  /*3720*/  ISETP.NE.AND P1, PT, R21, RZ, PT ;  /* 0x000000ff1500720c */ /* 0x000fe20003f25270 */
[----:B------:R-:W-:Y:S01]  /*3730*/  IMAD.IADD R20, R3, 0x1, R20 ;  /* 0x0000000103147824 */ /* 0x000fe200078e0214 */
[----:B------:R-:W-:Y:S01]  /*3740*/  ISETP.NE.AND P0, PT, R23, 0x1, PT ;  /* 0x000000011700780c */ /* 0x000fe20003f05270 */
[----:B------:R-:W-:Y:S01]  /*3750*/  IMAD.U32 R5, R5, -0x80000000, RZ ;  /* 0x8000000005057824 */ /* 0x000fe200078e00ff */
[----:B------:R-:W-:-:S03]  /*3760*/  LOP3.LUT R35, R35, 0x7fffff0, RZ, 0xc0, !PT ;  /* 0x07fffff023237812 */ /* 0x000fc600078ec0ff */
[----:B------:R-:W1:Y:S02]  /*3770*/  SYNCS.PHASECHK.TRANS64.TRYWAIT P2, [R20+URZ+0x31860], R5 ;  /* 0x03186005140075a7 */ /* 0x000e6400080411ff */
[----:B-1----:R-:W-:Y:S06]  /*3780*/  @!P2 BRA `(.L_x_44) ;  /* 0x0000002000a0a947 */ /* 0x002fec0003800000 */
.L_x_95:
[----:B------:R-:W-:Y:S01]  /*3790*/  NOP ;  /* 0x0000000000007918 */ /* 0x000fe20000000000 */
[----:B------:R-:W-:Y:S02]  /*37a0*/  LOP3.LUT R34, R25, 0x1ff, RZ, 0xc0, !PT ;  /* 0x000001ff19227812 */ /* 0x000fe400078ec0ff */
[----:B------:R-:W-:Y:S02]  /*37b0*/  LOP3.LUT R6, R22, 0x1, RZ, 0xc0, !PT ;  /* 0x0000000116067812 */ /* 0x000fe400078ec0ff */
[----:B------:R-:W-:Y:S01]  /*37c0*/  VIADDMNMX.U32 R39, R2, -R35, 0x10, PT ;  /* 0x0000001002277446 */ /* 0x000fe20003800823 */
[----:B------:R-:W-:Y:S05]  /*37d0*/  @P1 BRA `(.L_x_45) ;  /* 0x0000000000041947 */ /* 0x000fea0003800000 */
[----:B------:R-:W-:-:S04]  /*37e0*/  DEPBAR.LE SB0, 0x1 ;  /* 0x000080400000791a */ /* 0x000fc80000000000 */
.L_x_45:
[----:B------:R-:W-:Y:S02]  /*37f0*/  MOV R4, 0x3810 ;  /* 0x0000381000047802 */ /* 0x000fe40000000f00 */
[----:B-1----:R-:W-:Y:S05]  /*3800*/  CALL.REL.NOINC `($__internal_3_$__cuda_sm20_div_u16) ;  /* 0x0000002000bc7944 */ /* 0x002fea0003c00000 */
[----:B------:R-:W-:Y:S05]  /*3810*/  WARPSYNC.ALL ;  /* 0x0000000000007948 */ /* 0x000fea0003800000 */
[----:B------:R-:W-:Y:S01]  /*3820*/  NOP ;  /* 0x0000000000007918 */ /* 0x000fe20000000000 */
[----:B------:R-:W-:Y:S02]  /*3830*/  ISETP.NE.AND P1, PT, R21, RZ, PT ;  /* 0x000000ff1500720c */ /* 0x000fe40003f25270 */
[----:B------:R-:W-:Y:S01]  /*3840*/  R2UR UR7, R6 ;  /* 0x00000000060772ca */ /* 0x000fe200000e0000 */
[----:B------:R-:W-:Y:S01]  /*3850*/  BAR.SYNC.DEFER_BLOCKING 0x8, 0x80 ;  /* 0x0202000000007b1d */ /* 0x000fe20000010000 */
[----:B------:R-:W-:Y:S01]  /*3860*/  IMAD R33, R24, 0x2000, R31 ;  /* 0x0000200018217824 */ /* 0x000fe200078e021f */
[----:B------:R-:W-:-:S02]  /*3870*/  PRMT R40, R0, 0x9910, RZ ;  /* 0x0000991000287816 */ /* 0x000fc400000000ff */
[----:B------:R-:W-:Y:S01]  /*3880*/  LOP3.LUT R0, R0, 0xffff, RZ, 0xc0, !PT ;  /* 0x0000ffff00007812 */ /* 0x000fe200078ec0ff */
[----:B------:R-:W-:-:S04]  /*3890*/  IMAD R33, R30, 0x80, R33 ;  /* 0x000000801e217824 */ /* 0x000fc800078e0221 */
[--C-:B------:R-:W-:Y:S02]  /*38a0*/  IMAD R36, R29, 0x10, R33.reuse ;  /* 0x000000101d247824 */ /* 0x100fe400078e0221 */
[----:B------:R-:W-:Y:S01]  /*38b0*/  IMAD R42, R28, 0x10, R33 ;  /* 0x000000101c2a7824 */ /* 0x000fe200078e0221 */
[----:B------:R-:W-:Y:S01]  /*38c0*/  UIMAD UR7, UR7, 0xe0, URZ ;  /* 0x000000e0070778a4 */ /* 0x000fe2000f8e02ff */
[----:B------:R-:W-:Y:S02]  /*38d0*/  IMAD R0, R0, 0xe0, RZ ;  /* 0x000000e000007824 */ /* 0x000fe400078e02ff */
[----:B------:R-:W-:-:S06]  /*38e0*/  IMAD.IADD R42, R3, 0x1, R42 ;  /* 0x00000001032a7824 */ /* 0x000fcc00078e022a */
[----:B------:R-:W1:Y:S01]  /*38f0*/  LDTM.x8 R12, tmem[UR7] ;  /* 0x00000007000c79ee */ /* 0x000e6200081c0000 */
[----:B------:R-:W-:Y:S01]  /*3900*/  NOP ;  /* 0x0000000000007918 */ /* 0x000fe20000000000 */
[----:B-1----:R-:W1:Y:S01]  /*3910*/  LDTM.x8 R4, tmem[UR7+0x8] ;  /* 0x00000807000479ee */ /* 0x002e6200081c0000 */
[----:B------:R-:W-:Y:S02]  /*3920*/  F2FP.BF16.F32.PACK_AB R12, R13, R12 ;  /* 0x0000000c0d0c723e */ /* 0x000fe400000010ff */
[----:B------:R-:W-:Y:S02]  /*3930*/  F2FP.BF16.F32.PACK_AB R13, R15, R14 ;  /* 0x0000000e0f0d723e */ /* 0x000fe400000010ff */
[----:B------:R-:W-:Y:S01]  /*3940*/  F2FP.BF16.F32.PACK_AB R14, R17, R16 ;  /* 0x00000010110e723e */ /* 0x000fe200000010ff */
[----:B------:R-:W-:Y:S01]  /*3950*/  IMAD.IADD R16, R3, 0x1, R36 ;  /* 0x0000000103107824 */ /* 0x000fe200078e0224 */
[----:B------:R-:W-:Y:S02]  /*3960*/  F2FP.BF16.F32.PACK_AB R15, R19, R18 ;  /* 0x00000012130f723e */ /* 0x000fe400000010ff */
[----:B-1----:R-:W-:-:S02]  /*3970*/  F2FP.BF16.F32.PACK_AB R36, R5, R4 ;  /* 0x000000040524723e */ /* 0x002fc400000010ff */
[----:B------:R-:W-:Y:S01]  /*3980*/  PRMT R5, R39, 0x9910, RZ ;  /* 0x0000991027057816 */ /* 0x000fe200000000ff */
[----:B------:R1:W-:Y:S01]  /*3990*/  STS.128 [R16], R12 ;  /* 0x0000000c10007388 */ /* 0x0003e20000000c00 */
[----:B------:R-:W-:Y:S01]  /*39a0*/  NOP ;  /* 0x0000000000007918 */ /* 0x000fe20000000000 */
[----:B------:R-:W-:Y:S02]  /*39b0*/  F2FP.BF16.F32.PACK_AB R37, R7, R6 ;  /* 0x000000060725723e */ /* 0x000fe400000010ff */
[----:B------:R-:W-:Y:S01]  /*39c0*/  F2FP.BF16.F32.PACK_AB R38, R9, R8 ;  /* 0x000000080926723e */ /* 0x000fe200000010ff */
[----:B------:R-:W-:Y:S01]  /*39d0*/  IMAD R40, R40, R5, RZ ;  /* 0x0000000528287224 */ /* 0x000fe200078e02ff */
[----:B------:R-:W-:-:S03]  /*39e0*/  F2FP.BF16.F32.PACK_AB R39, R11, R10 ;  /* 0x0000000a0b27723e */ /* 0x000fc600000010ff */
[----:B------:R-:W-:Y:S02]  /*39f0*/  IMAD.MOV R40, RZ, RZ, -R40 ;  /* 0x000000ffff287224 */ /* 0x000fe400078e0a28 */
[----:B------:R2:W-:Y:S03]  /*3a00*/  STS.128 [R42], R36 ;  /* 0x000000242a007388 */ /* 0x0005e60000000c00 */
[----:B------:R-:W-:-:S05]  /*3a10*/  PRMT R41, R40, 0x7710, RZ ;  /* 0x0000771028297816 */ /* 0x000fca00000000ff */
[----:B------:R-:W-:-:S05]  /*3a20*/  IMAD.IADD R34, R34, 0x1, R41 ;  /* 0x0000000122227824 */ /* 0x000fca00078e0229 */
[----:B------:R-:W-:-:S05]  /*3a30*/  LOP3.LUT R34, R34, 0xffff, RZ, 0xc0, !PT ;  /* 0x0000ffff22227812 */ /* 0x000fca00078ec0ff */
[----:B------:R-:W-:Y:S01]  /*3a40*/  IMAD.IADD R35, R35, 0x1, R34 ;  /* 0x0000000123237824 */ /* 0x000fe200078e0222 */
[----:B-1----:R-:W1:Y:S01]  /*3a50*/  LDTM.x8 R12, tmem[UR7+0x10] ;  /* 0x00001007000c79ee */ /* 0x002e6200081c0000 */
[----:B------:R-:W-:Y:S01]  /*3a60*/  NOP ;  /* 0x0000000000007918 */ /* 0x000fe20000000000 */
[----:B-1----:R-:W1:Y:S01]  /*3a70*/  LDTM.x8 R4, tmem[UR7+0x18] ;  /* 0x00001807000479ee */ /* 0x002e6200081c0000 */
[----:B------:R-:W-:Y:S02]  /*3a80*/  F2FP.BF16.F32.PACK_AB R12, R13, R12 ;  /* 0x0000000c0d0c723e */ /* 0x000fe400000010ff */
[----:B------:R-:W-:Y:S02]  /*3a90*/  F2FP.BF16.F32.PACK_AB R13, R15, R14 ;  /* 0x0000000e0f0d723e */ /* 0x000fe400000010ff */
[----:B------:R-:W-:Y:S01]  /*3aa0*/  F2FP.BF16.F32.PACK_AB R14, R17, R16 ;  /* 0x00000010110e723e */ /* 0x000fe200000010ff */
[--C-:B------:R-:W-:Y:S01]  /*3ab0*/  IMAD R16, R27, 0x10, R33.reuse ;  /* 0x000000101b107824 */ /* 0x100fe200078e0221 */
[----:B------:R-:W-:Y:S01]  /*3ac0*/  F2FP.BF16.F32.PACK_AB R15, R19, R18 ;  /* 0x00000012130f723e */ /* 0x000fe200000010ff */
[----:B------:R-:W-:Y:S01]  /*3ad0*/  IMAD R18, R26, 0x10, R33 ;  /* 0x000000101a127824 */ /* 0x000fe200078e0221 */
[----:B-1----:R-:W-:Y:S01]  /*3ae0*/  F2FP.BF16.F32.PACK_AB R4, R5, R4 ;  /* 0x000000040504723e */ /* 0x002fe200000010ff */
[----:B------:R-:W-:Y:S01]  /*3af0*/  IMAD.IADD R16, R3, 0x1, R16 ;  /* 0x0000000103107824 */ /* 0x000fe200078e0210 */
[----:B------:R-:W-:Y:S01]  /*3b00*/  F2FP.BF16.F32.PACK_AB R5, R7, R6 ;  /* 0x000000060705723e */ /* 0x000fe200000010ff */
[----:B------:R-:W-:Y:S01]  /*3b10*/  IMAD.IADD R18, R3, 0x1, R18 ;  /* 0x0000000103127824 */ /* 0x000fe200078e0212 */
[----:B------:R-:W-:Y:S01]  /*3b20*/  F2FP.BF16.F32.PACK_AB R6, R9, R8 ;  /* 0x000000080906723e */ /* 0x000fe200000010ff */
[----:B------:R-:W-:Y:S01]  /*3b30*/  IMAD.SHL.U32 R33, R35, 0x80, RZ ;  /* 0x0000008023217824 */ /* 0x000fe200078e00ff */
[----:B------:R-:W-:Y:S01]  /*3b40*/  F2FP.BF16.F32.PACK_AB R7, R11, R10 ;  /* 0x0000000a0b07723e */ /* 0x000fe200000010ff */
[----:B------:R2:W-:Y:S01]  /*3b50*/  STS.128 [R16], R12 ;  /* 0x0000000c10007388 */ /* 0x0005e20000000c00 */
[----:B------:R-:W-:-:S03]  /*3b60*/  NOP ;  /* 0x0000000000007918 */ /* 0x000fc60000000000 */
[----:B------:R2:W-:Y:S01]  /*3b70*/  STS.128 [R18], R4 ;  /* 0x0000000412007388 */ /* 0x0005e20000000c00 */
[----:B------:R1:W-:Y:S06]  /*3b80*/  MEMBAR.ALL.CTA ;  /* 0x0000000000007992 */ /* 0x0003ec0000008000 */
[----:B-1----:R-:W1:Y:S02]  /*3b90*/  FENCE.VIEW.ASYNC.S ;  /* 0x00000000000073c6 */ /* 0x002e640000000000 */
[----:B-1----:R-:W-:Y:S06]  /*3ba0*/  BAR.SYNC.DEFER_BLOCKING 0x8, 0x80 ;  /* 0x0202000000007b1d */ /* 0x002fec0000010000 */
[----:B------:R-:W-:Y:S05]  /*3bb0*/  @P1 BRA `(.L_x_46) ;  /* 0x0000000000381947 */ /* 0x000fea0003800000 */
[----:B------:R-:W-:Y:S01]  /*3bc0*/  ELECT P2, URZ, PT ;  /* 0x0000000000ff782f */ /* 0x000fe20003840000 */
[----:B------:R-:W-:-:S12]  /*3bd0*/  BSSY.RECONVERGENT B0, `(.L_x_46) ;  /* 0x000000c000007945 */ /* 0x000fd80003800200 */
[----:B------:R-:W-:Y:S05]  /*3be0*/  @!P2 BRA `(.L_x_47) ;  /* 0x000000000028a947 */ /* 0x000fea0003800000 */
[----:B------:R-:W1:Y:S01]  /*3bf0*/  LDCU.64 UR8, c[0x0][0x348] ;  /* 0x00006900ff0877ac */ /* 0x000e620008000a00 */
[----:B------:R-:W-:Y:S02]  /*3c00*/  R2UR UR10, R24 ;  /* 0x00000000180a72ca */ /* 0x000fe400000e0000 */
[----:B------:R-:W-:Y:S02]  /*3c10*/  R2UR UR4, R3 ;  /* 0x00000000030472ca */ /* 0x000fe400000e0000 */
[----:B------:R-:W-:Y:S02]  /*3c20*/  R2UR UR5, R0 ;  /* 0x00000000000572ca */ /* 0x000fe400000e0000 */
[----:B------:R-:W-:-:S09]  /*3c30*/  R2UR UR6, R33 ;  /* 0x00000000210672ca */ /* 0x000fd200000e0000 */
[----:B------:R-:W-:Y:S02]  /*3c40*/  ULEA UR4, UR10, UR4, 0xd ;  /* 0x000000040a047291 */ /* 0x000fe4000f8e68ff */
[----:B-1----:R-:W-:-:S04]  /*3c50*/  UIADD3 UR8, UP0, UPT, UR8, 0x240, URZ ;  /* 0x0000024008087890 */ /* 0x002fc8000ff1e0ff */
[----:B------:R-:W-:-:S09]  /*3c60*/  UIADD3.X UR9, UPT, UPT, URZ, UR9, URZ, UP0, !UPT ;  /* 0x00000009ff097290 */ /* 0x000fd200087fe4ff */
[----:B------:R1:W-:Y:S02]  /*3c70*/  UTMASTG.2D [UR4], [UR8] ;  /* 0x00000004080073b5 */ /* 0x0003e40008008000 */
[----:B-1----:R0:W-:Y:S02]  /*3c80*/  UTMACMDFLUSH ;  /* 0x00000000000079b7 */ /* 0x0021e40000000000 */
.L_x_47:
[----:B------:R-:W-:Y:S05]  /*3c90*/  BSYNC.RECONVERGENT B0 ;  /* 0x0000000000007941 */ /* 0x000fea0003800200 */
.L_x_46:
[----:B------:R-:W-:Y:S05]  /*3ca0*/  @P1 BRA `(.L_x_48) ;  /* 0x0000000000041947 */ /* 0x000fea0003800000 */
[----:B------:R-:W-:-:S04]  /*3cb0*/  DEPBAR.LE SB0, 0x1 ;  /* 0x000080400000791a */ /* 0x000fc80000000000 */
.L_x_48:
[----:B------:R-:W-:Y:S01]  /*3cc0*/  BAR.SYNC.DEFER_BLOCKING 0x8, 0x80 ;  /* 0x0202000000007b1d */ /* 0x000fe20000010000 */
[----:B------:R-:W-:-:S04]  /*3cd0*/  LOP3.LUT R48, R24, 0x1, RZ, 0xc0, !PT ;  /* 0x0000000118307812 */ /* 0x000fc800078ec0ff */
[----:B------:R-:W-:Y:S01]  /*3ce0*/  LOP3.LUT R24, R48, 0x1, RZ, 0x3c, !PT ;  /* 0x0000000130187812 */ /* 0x000fe200078e3cff */
[----:B--2---:R-:W1:Y:S04]  /*3cf0*/  LDTM.x8 R12, tmem[UR7+0x20] ;  /* 0x00002007000c79ee */ /* 0x004e6800081c0000 */
[C---:B------:R-:W-:Y:S02]  /*3d00*/  IMAD R35, R24.reuse, 0x2000, R31 ;  /* 0x0000200018237824 */ /* 0x040fe400078e021f */
[----:B------:R-:W-:Y:S02]  /*3d10*/  IMAD R50, R24, 0x2000, R3 ;  /* 0x0000200018327824 */ /* 0x000fe400078e0203 */
[----:B------:R-:W-:Y:S01]  /*3d20*/  IMAD R34, R30, 0x80, R35 ;  /* 0x000000801e227824 */ /* 0x000fe200078e0223 */
[----:B------:R-:W-:Y:S01]  /*3d30*/  NOP ;  /* 0x0000000000007918 */ /* 0x000fe20000000000 */
[----:B-1----:R-:W1:Y:S01]  /*3d40*/  LDTM.x8 R4, tmem[UR7+0x28] ;  /* 0x00002807000479ee */ /* 0x002e6200081c0000 */
[----:B------:R-:W-:Y:S01]  /*3d50*/  F2FP.BF16.F32.PACK_AB R44, R13, R12 ;  /* 0x0000000c0d2c723e */ /* 0x000fe200000010ff */
[----:B------:R-:W-:Y:S01]  /*3d60*/  IMAD R12, R29, 0x10, R34 ;  /* 0x000000101d0c7824 */ /* 0x000fe200078e0222 */
[----:B------:R-:W-:-:S02]  /*3d70*/  F2FP.BF16.F32.PACK_AB R45, R15, R14 ;  /* 0x0000000e0f2d723e */ /* 0x000fc400000010ff */
[----:B------:R-:W-:Y:S01]  /*3d80*/  F2FP.BF16.F32.PACK_AB R46, R17, R16 ;  /* 0x00000010112e723e */ /* 0x000fe200000010ff */
[----:B------:R-:W-:Y:S01]  /*3d90*/  IMAD.IADD R37, R3, 0x1, R12 ;  /* 0x0000000103257824 */ /* 0x000fe200078e020c */
[----:B------:R-:W-:-:S05]  /*3da0*/  F2FP.BF16.F32.PACK_AB R47, R19, R18 ;  /* 0x00000012132f723e */ /* 0x000fca00000010ff */
[----:B------:R2:W-:Y:S01]  /*3db0*/  STS.128 [R37], R44 ;  /* 0x0000002c25007388 */ /* 0x0005e20000000c00 */
[----:B------:R-:W-:Y:S01]  /*3dc0*/  NOP ;  /* 0x0000000000007918 */ /* 0x000fe20000000000 */
[----:B-1----:R-:W1:Y:S01]  /*3dd0*/  LDTM.x8 R12, tmem[UR7+0x30] ;  /* 0x00003007000c79ee */ /* 0x002e6200081c0000 */
[----:B------:R-:W-:Y:S01]  /*3de0*/  F2FP.BF16.F32.PACK_AB R40, R5, R4 ;  /* 0x000000040528723e */ /* 0x000fe200000010ff */
[----:B------:R-:W-:Y:S01]  /*3df0*/  IMAD R4, R28, 0x10, R34 ;  /* 0x000000101c047824 */ /* 0x000fe200078e0222 */
[----:B------:R-:W-:Y:S02]  /*3e00*/  F2FP.BF16.F32.PACK_AB R41, R7, R6 ;  /* 0x000000060729723e */ /* 0x000fe400000010ff */
[----:B------:R-:W-:Y:S01]  /*3e10*/  F2FP.BF16.F32.PACK_AB R42, R9, R8 ;  /* 0x00000008092a723e */ /* 0x000fe200000010ff */
[----:B------:R-:W-:Y:S01]  /*3e20*/  IMAD.IADD R35, R3, 0x1, R4 ;  /* 0x0000000103237824 */ /* 0x000fe200078e0204 */
[----:B------:R-:W-:-:S05]  /*3e30*/  F2FP.BF16.F32.PACK_AB R43, R11, R10 ;  /* 0x0000000a0b2b723e */ /* 0x000fca00000010ff */
[----:B------:R2:W-:Y:S01]  /*3e40*/  STS.128 [R35], R40 ;  /* 0x0000002823007388 */ /* 0x0005e20000000c00 */
[----:B------:R-:W-:Y:S01]  /*3e50*/  NOP ;  /* 0x0000000000007918 */ /* 0x000fe20000000000 */
[----:B-1----:R-:W1:Y:S01]  /*3e60*/  LDTM.x8 R4, tmem[UR7+0x38] ;  /* 0x00003807000479ee */ /* 0x002e6200081c0000 */
[----:B------:R-:W-:Y:S02]  /*3e70*/  F2FP.BF16.F32.PACK_AB R12, R13, R12 ;  /* 0x0000000c0d0c723e */ /* 0x000fe400000010ff */
[----:B------:R-:W-:Y:S02]  /*3e80*/  F2FP.BF16.F32.PACK_AB R13, R15, R14 ;  /* 0x0000000e0f0d723e */ /* 0x000fe400000010ff */
[----:B------:R-:W-:Y:S01]  /*3e90*/  F2FP.BF16.F32.PACK_AB R14, R17, R16 ;  /* 0x00000010110e723e */ /* 0x000fe200000010ff */
[--C-:B------:R-:W-:Y:S01]  /*3ea0*/  IMAD R16, R27, 0x10, R34.reuse ;  /* 0x000000101b107824 */ /* 0x100fe200078e0222 */
[----:B------:R-:W-:Y:S01]  /*3eb0*/  F2FP.BF16.F32.PACK_AB R15, R19, R18 ;  /* 0x00000012130f723e */ /* 0x000fe200000010ff */
[----:B------:R-:W-:-:S02]  /*3ec0*/  IMAD R34, R26, 0x10, R34 ;  /* 0x000000101a227824 */ /* 0x000fc400078e0222 */
[C---:B------:R-:W-:Y:S02]  /*3ed0*/  IMAD.IADD R39, R3.reuse, 0x1, R16 ;  /* 0x0000000103277824 */ /* 0x040fe400078e0210 */
[----:B------:R-:W-:-:S03]  /*3ee0*/  IMAD.IADD R51, R3, 0x1, R34 ;  /* 0x0000000103337824 */ /* 0x000fc600078e0222 */
[----:B------:R2:W-:Y:S01]  /*3ef0*/  STS.128 [R39], R12 ;  /* 0x0000000c27007388 */ /* 0x0005e20000000c00 */
[----:B------:R-:W-:Y:S01]  /*3f00*/  NOP ;  /* 0x0000000000007918 */ /* 0x000fe20000000000 */
[----:B-1----:R-:W-:Y:S02]  /*3f10*/  F2FP.BF16.F32.PACK_AB R4, R5, R4 ;  /* 0x000000040504723e */ /* 0x002fe400000010ff */
[----:B------:R-:W-:Y:S02]  /*3f20*/  F2FP.BF16.F32.PACK_AB R5, R7, R6 ;  /* 0x000000060705723e */ /* 0x000fe400000010ff */
[----:B------:R-:W-:Y:S02]  /*3f30*/  F2FP.BF16.F32.PACK_AB R6, R9, R8 ;  /* 0x000000080906723e */ /* 0x000fe400000010ff */
[----:B------:R-:W-:-:S05]  /*3f40*/  F2FP.BF16.F32.PACK_AB R7, R11, R10 ;  /* 0x0000000a0b07723e */ /* 0x000fca00000010ff */
        /* <DEDUP_REMOVED lines=11> */
[----:B------:R-:W-:-:S09]  /*4000*/  R2UR UR6, R33 ;  /* 0x00000000210672ca */ /* 0x000fd200000e0000 */
[----:B------:R-:W-:Y:S02]  /*4010*/  UIADD3 UR5, UPT, UPT, UR5, 0x20, URZ ;  /* 0x0000002005057890 */ /* 0x000fe4000fffe0ff */
[----:B-1----:R-:W-:-:S04]  /*4020*/  UIADD3 UR8, UP0, UPT, UR8, 0x240, URZ ;  /* 0x0000024008087890 */ /* 0x002fc8000ff1e0ff */
[----:B------:R-:W-:-:S09]  /*4030*/  UIADD3.X UR9, UPT, UPT, URZ, UR9, URZ, UP0, !UPT ;  /* 0x00000009ff097290 */ /* 0x000fd200087fe4ff */
[----:B------:R1:W-:Y:S02]  /*4040*/  UTMASTG.2D [UR4], [UR8] ;  /* 0x00000004080073b5 */ /* 0x0003e40008008000 */
[----:B-1----:R0:W-:Y:S02]  /*4050*/  UTMACMDFLUSH ;  /* 0x00000000000079b7 */ /* 0x0021e40000000000 */
.L_x_51:
[----:B------:R-:W-:Y:S05]  /*4060*/  BSYNC.RECONVERGENT B0 ;  /* 0x0000000000007941 */ /* 0x000fea0003800200 */
.L_x_50:
[----:B------:R-:W-:-:S04]  /*4070*/  DEPBAR.LE SB0, 0x1 ;  /* 0x000080400000791a */ /* 0x000fc80000000000 */
.L_x_49:
[----:B------:R-:W-:Y:S01]  /*4080*/  BAR.SYNC.DEFER_BLOCKING 0x8, 0x80 ;  /* 0x0202000000007b1d */ /* 0x000fe20000010000 */
[C---:B--2---:R-:W-:Y:S02]  /*4090*/  IMAD R41, R48.reuse, 0x2000, R31 ;  /* 0x0000200030297824 */ /* 0x044fe400078e021f */
[----:B------:R-:W-:Y:S02]  /*40a0*/  IMAD R48, R48, 0x2000, R3 ;  /* 0x0000200030307824 */ /* 0x000fe400078e0203 */
[----:B------:R-:W-:Y:S01]  /*40b0*/  IMAD R38, R30, 0x80, R41 ;  /* 0x000000801e267824 */ /* 0x000fe200078e0229 */
[----:B------:R-:W1:Y:S03]  /*40c0*/  LDTM.x8 R12, tmem[UR7+0x40] ;  /* 0x00004007000c79ee */ /* 0x000e6600081c0000 */
[--C-:B------:R-:W-:Y:S02]  /*40d0*/  IMAD R36, R29, 0x10, R38.reuse ;  /* 0x000000101d247824 */ /* 0x100fe400078e0226 */
[----:B------:R-:W-:-:S02]  /*40e0*/  IMAD R34, R28, 0x10, R38 ;  /* 0x000000101c227824 */ /* 0x000fc400078e0226 */
[C---:B------:R-:W-:Y:S02]  /*40f0*/  IMAD.IADD R36, R3.reuse, 0x1, R36 ;  /* 0x0000000103247824 */ /* 0x040fe400078e0224 */
[----:B------:R-:W-:Y:S01]  /*4100*/  IMAD.IADD R34, R3, 0x1, R34 ;  /* 0x0000000103227824 */ /* 0x000fe200078e0222 */
[----:B------:R-:W-:Y:S01]  /*4110*/  NOP ;  /* 0x0000000000007918 */ /* 0x000fe20000000000 */
[----:B-1----:R-:W1:Y:S01]  /*4120*/  LDTM.x8 R4, tmem[UR7+0x48] ;  /* 0x00004807000479ee */ /* 0x002e6200081c0000 */
[----:B------:R-:W-:Y:S02]  /*4130*/  F2FP.BF16.F32.PACK_AB R44, R13, R12 ;  /* 0x0000000c0d2c723e */ /* 0x000fe400000010ff */
[----:B------:R-:W-:Y:S02]  /*4140*/  F2FP.BF16.F32.PACK_AB R45, R15, R14 ;  /* 0x0000000e0f2d723e */ /* 0x000fe400000010ff */
[----:B------:R-:W-:Y:S02]  /*4150*/  F2FP.BF16.F32.PACK_AB R46, R17, R16 ;  /* 0x00000010112e723e */ /* 0x000fe400000010ff */
[----:B------:R-:W-:-:S05]  /*4160*/  F2FP.BF16.F32.PACK_AB R47, R19, R18 ;  /* 0x00000012132f723e */ /* 0x000fca00000010ff */
[----:B------:R2:W-:Y:S01]  /*4170*/  STS.128 [R36], R44 ;  /* 0x0000002c24007388 */ /* 0x0005e20000000c00 */
        /* <DEDUP_REMOVED lines=40> */
.L_x_54:
[----:B------:R-:W-:Y:S05]  /*4400*/  BSYNC.RECONVERGENT B0 ;  /* 0x0000000000007941 */ /* 0x000fea0003800200 */
.L_x_53:
[----:B------:R-:W-:-:S04]  /*4410*/  DEPBAR.LE SB0, 0x1 ;  /* 0x000080400000791a */ /* 0x000fc80000000000 */
.L_x_52:
[----:B------:R-:W-:Y:S06]  /*4420*/  BAR.SYNC.DEFER_BLOCKING 0x8, 0x80 ;  /* 0x0202000000007b1d */ /* 0x000fec0000010000 */
[----:B--2---:R-:W1:Y:S01]  /*4430*/  LDTM.x8 R12, tmem[UR7+0x60] ;  /* 0x00006007000c79ee */ /* 0x004e6200081c0000 */
[----:B------:R-:W-:Y:S01]  /*4440*/  NOP ;  /* 0x0000000000007918 */ /* 0x000fe20000000000 */
[----:B-1----:R-:W1:Y:S01]  /*4450*/  LDTM.x8 R4, tmem[UR7+0x68] ;  /* 0x00006807000479ee */ /* 0x002e6200081c0000 */
[----:B------:R-:W-:Y:S02]  /*4460*/  F2FP.BF16.F32.PACK_AB R44, R13, R12 ;  /* 0x0000000c0d2c723e */ /* 0x000fe400000010ff */
[----:B------:R-:W-:-:S02]  /*4470*/  F2FP.BF16.F32.PACK_AB R45, R15, R14 ;  /* 0x0000000e0f2d723e */ /* 0x000fc400000010ff */
        /* <DEDUP_REMOVED lines=39> */
.L_x_57:
[----:B------:R-:W-:Y:S05]  /*46f0*/  BSYNC.RECONVERGENT B0 ;  /* 0x0000000000007941 */ /* 0x000fea0003800200 */
.L_x_56:
[----:B------:R-:W-:-:S04]  /*4700*/  DEPBAR.LE SB0, 0x1 ;  /* 0x000080400000791a */ /* 0x000fc80000000000 */
.L_x_55:
        /* <DEDUP_REMOVED lines=45> */
.L_x_60:
[----:B------:R-:W-:Y:S05]  /*49e0*/  BSYNC.RECONVERGENT B0 ;  /* 0x0000000000007941 */ /* 0x000fea0003800200 */
.L_x_59:
[----:B------:R-:W-:-:S04]  /*49f0*/  DEPBAR.LE SB0, 0x1 ;  /* 0x000080400000791a */ /* 0x000fc80000000000 */
.L_x_58:
        /* <DEDUP_REMOVED lines=45> */
.L_x_63:
[----:B------:R-:W-:Y:S05]  /*4cd0*/  BSYNC.RECONVERGENT B0 ;  /* 0x0000000000007941 */ /* 0x000fea0003800200 */
.L_x_62:
[----:B------:R-:W-:-:S04]  /*4ce0*/  DEPBAR.LE SB0, 0x1 ;  /* 0x000080400000791a */ /* 0x000fc80000000000 */
.L_x_61:
[----:B------:R-:W-:Y:S01]  /*4cf0*/  BAR.SYNC.DEFER_BLOCKING 0x8, 0x80 ;  /* 0x0202000000007b1d */ /* 0x000fe20000010000 */
[----:B------:R-:W-:-:S05]  /*4d00*/  VIADD R20, R20, 0x31870 ;  /* 0x0003187014147836 */ /* 0x000fca0000000000 */
[----:B------:R-:W-:Y:S01]  /*4d10*/  PRMT R20, RZ, 0x654, R20 ;  /* 0x00000654ff147816 */ /* 0x000fe20000000014 */
[----:B--2---:R-:W1:Y:S01]  /*4d20*/  LDTM.x8 R12, tmem[UR7+0xc0] ;  /* 0x0000c007000c79ee */ /* 0x004e6200081c0000 */
        /* <DEDUP_REMOVED lines=27> */
[----:B------:R-:W-:Y:S01]  /*4ee0*/  NOP ;  /* 0x0000000000007918 */ /* 0x000fe20000000000 */
[----:B------:R2:W-:Y:S01]  /*4ef0*/  SYNCS.ARRIVE.TRANS64.RED.A1T0 RZ, [R20+URZ], RZ ;  /* 0x000000ff14ff79a7 */ /* 0x0005e200081004ff */
        /* <DEDUP_REMOVED lines=16> */
.L_x_65:
[----:B------:R-:W-:Y:S05]  /*5000*/  BSYNC.RECONVERGENT B0 ;  /* 0x0000000000007941 */ /* 0x000fea0003800200 */
.L_x_64:
[----:B------:R-:W-:Y:S02]  /*5010*/  IADD3 R25, PT, PT, R25, 0x95, RZ ;  /* 0x0000009519197810 */ /* 0x000fe40007ffe0ff */
[----:B------:R-:W-:Y:S01]  /*5020*/  IADD3 R32, PT, PT, R32, 0x95, RZ ;  /* 0x0000009520207810 */ /* 0x000fe20007ffe0ff */
[----:B------:R-:W-:Y:S06]  /*5030*/  @P0 BRA `(.L_x_66) ;  /* 0xffffffe400980947 */ /* 0x000fec000383ffff */
.L_x_43:
[----:B------:R-:W-:-:S13]  /*5040*/  ISETP.NE.AND P0, PT, R21, 0x3, PT ;  /* 0x000000031500780c */ /* 0x000fda0003f05270 */
[----:B------:R-:W-:Y:S05]  /*5050*/  @P0 EXIT ;  /* 0x000000000000094d */ /* 0x000fea0003800000 */
[----:B------:R-:W-:Y:S05]  /*5060*/  WARPSYNC.ALL ;  /* 0x0000000000007948 */ /* 0x000fea0003800000 */
[----:B------:R-:W-:Y:S01]  /*5070*/  NOP ;  /* 0x0000000000007918 */ /* 0x000fe20000000000 */
[----:B------:R-:W1:Y:S01]  /*5080*/  S2UR UR5, SR_CgaCtaId ;  /* 0x00000000000579c3 */ /* 0x000e620000008800 */
[----:B------:R-:W-:Y:S02]  /*5090*/  UMOV UR4, 0x50 ;  /* 0x0000005000047882 */ /* 0x000fe40000000000 */
[----:B-1----:R-:W-:-:S09]  /*50a0*/  ULEA UR5, UR5, UR4, 0x18 ;  /* 0x0000000405057291 */ /* 0x002fd2000f8ec0ff */
[----:B------:R-:W1:Y:S02]  /*50b0*/  LDS R2, [UR5] ;  /* 0x00000005ff027984 */ /* 0x000e640008000800 */
[----:B-1----:R-:W-:-:S04]  /*50c0*/  LOP3.LUT R0, R2, 0xffff, RZ, 0xc0, !PT ;  /* 0x0000ffff02007812 */ /* 0x002fc800078ec0ff */
[----:B------:R-:W-:-:S13]  /*50d0*/  ISETP.NE.AND P0, PT, R0, 0xffff, PT ;  /* 0x0000ffff0000780c */ /* 0x000fda0003f05270 */
[----:B------:R-:W-:Y:S05]  /*50e0*/  @P0 BRA `(.L_x_67) ;  /* 0x0000000000480947 */ /* 0x000fea0003800000 */
[----:B------:R-:W-:-:S04]  /*50f0*/  SHF.R.U32.HI R0, RZ, 0x10, R2 ;  /* 0x00000010ff007819 */ /* 0x000fc80000011602 */
[----:B------:R-:W-:-:S04]  /*5100*/  LOP3.LUT R0, R0, 0x1, RZ, 0xc0, !PT ;  /* 0x0000000100007812 */ /* 0x000fc800078ec0ff */
[----:B------:R-:W-:-:S13]  /*5110*/  ISETP.NE.AND P0, PT, R0, 0x1, PT ;  /* 0x000000010000780c */ /* 0x000fda0003f05270 */
[----:B------:R-:W-:Y:S05]  /*5120*/  @P0 BRA `(.L_x_68) ;  /* 0x00000000002c0947 */ /* 0x000fea0003800000 */
[----:B------:R-:W1:Y:S01]  /*5130*/  S2R R0, SR_LANEID ;  /* 0x0000000000007919 */ /* 0x000e620000000000 */
[----:B------:R-:W-:Y:S01]  /*5140*/  IMAD.MOV.U32 R2, RZ, RZ, -0x20000 ;  /* 0xfffe0000ff027424 */ /* 0x000fe200078e00ff */
[----:B------:R-:W-:Y:S02]  /*5150*/  VOTEU.ANY UR6, UPT, PT ;  /* 0x0000000000067886 */ /* 0x000fe400038e0100 */
[----:B------:R-:W-:Y:S01]  /*5160*/  UFLO.U32 UR6, UR6 ;  /* 0x00000006000672bd */ /* 0x000fe200080e0000 */
[----:B------:R-:W3:Y:S05]  /*5170*/  REDUX UR4, R2 ;  /* 0x00000000020473c4 */ /* 0x000eea0000000000 */
[----:B-1----:R-:W-:-:S02]  /*5180*/  ISETP.EQ.U32.AND P0, PT, R0, UR6, PT ;  /* 0x0000000600007c0c */ /* 0x002fc4000bf02070 */
[----:B---3--:R-:W-:Y:S01]  /*5190*/  MOV R0, UR4 ;  /* 0x0000000400007c02 */ /* 0x008fe20008000f00 */
[----:B------:R-:W-:-:S05]  /*51a0*/  UMOV UR4, 0xfffe0000 ;  /* 0xfffe000000047882 */ /* 0x000fca0000000000 */
[----:B------:R1:W-:Y:S05]  /*51b0*/  UTCATOMSWS.AND URZ, UR4 ;  /* 0x0000000400ff79e3 */ /* 0x0003ea0008000000 */
[----:B------:R1:W-:Y:S01]  /*51c0*/  @P0 ATOMS.AND RZ, [UR5], R0 ;  /* 0x00000000ffff098c */ /* 0x0003e2000a800005 */
[----:B------:R-:W-:Y:S05]  /*51d0*/  BRA `(.L_x_69) ;  /* 0x0000000000147947 */ /* 0x000fea0003800000 */
.L_x_68:
[----:B------:R-:W-:Y:S02]  /*51e0*/  MOV R2, 0x5200 ;  /* 0x0000520000027802 */ /* 0x000fe40000000f00 */
[----:B--2---:R-:W-:Y:S05]  /*51f0*/  CALL.REL.NOINC `($__internal_0_$__cuda_sm10x_tcgen05_guardrail_trap_col_being_dealloced_not_returned_by_alloc) ;  /* 0x00000008001c7944 */ /* 0x004fea0003c00000 */
[----:B------:R-:W-:Y:S05]  /*5200*/  BRA `(.L_x_69) ;  /* 0x0000000000087947 */ /* 0x000fea0003800000 */
.L_x_67:
[----:B------:R-:W-:Y:S02]  /*5210*/  MOV R2, 0x5230 ;  /* 0x0000523000027802 */ /* 0x000fe40000000f00 */
[----:B--2---:R-:W-:Y:S05]  /*5220*/  CALL.REL.NOINC `($__internal_2_$__cuda_sm10x_tcgen05_guardrail_trap_unallocated_columns_being_dealloced) ;  /* 0x0000000800287944 */ /* 0x004fea0003c00000 */
.L_x_69:
[----:B------:R-:W-:Y:S01]  /*5230*/  NOP ;  /* 0x0000000000007918 */ /* 0x000fe20000000000 */
[----:B-1----:R-:W-:Y:S05]  /*5240*/  EXIT ;  /* 0x000000000000794d */ /* 0x002fea0003800000 */
.L_x_14:
[----:B------:R-:W-:-:S07]  /*5250*/  MOV R4, R5 ;  /* 0x0000000500047202 */ /* 0x000fce0000000f00 */
.L_x_70:
[----:B-1----:R1:W2:Y:S02]  /*5260*/  SYNCS.PHASECHK.TRANS64.TRYWAIT P0, [R2+URZ+0x31800], R5 ;  /* 0x03180005020075a7 */ /* 0x0022a400080011ff */
[----:B--2---:R-:W-:Y:S05]  /*5270*/  @!P0 NANOSLEEP.SYNCS 0x989680 ;  /* 0x009896800000895d */ /* 0x004fea0003900000 */
[----:B------:R-:W2:Y:S02]  /*5280*/  @!P0 SYNCS.PHASECHK.TRANS64 P0, [R2+URZ+0x31800], R5 ;  /* 0x03180005020085a7 */ /* 0x000ea400080010ff */
[----:B--2---:R-:W-:Y:S05]  /*5290*/  @!P0 BRA `(.L_x_70) ;  /* 0xfffffffc00f08947 */ /* 0x004fea000383ffff */
[----:B------:R-:W-:Y:S05]  /*52a0*/  BRA `(.L_x_71) ;  /* 0xffffffb400e47947 */ /* 0x000fea000383ffff */
.L_x_18:
[----:B------:R-:W-:Y:S02]  /*52b0*/  MOV R10, UR10 ;  /* 0x0000000a000a7c02 */ /* 0x000fe40008000f00 */
[----:B------:R-:W-:Y:S02]  /*52c0*/  MOV R11, UR10 ;  /* 0x0000000a000b7c02 */ /* 0x000fe40008000f00 */
[----:B------:R-:W-:-:S07]  /*52d0*/  MOV R0, UR9 ;  /* 0x0000000900007c02 */ /* 0x000fce0008000f00 */
.L_x_72:
[----:B-1----:R1:W2:Y:S02]  /*52e0*/  SYNCS.PHASECHK.TRANS64.TRYWAIT P0, [R0+URZ+0x31870], R11 ;  /* 0x0318700b000075a7 */ /* 0x0022a400080011ff */
[----:B--2---:R-:W-:Y:S05]  /*52f0*/  @!P0 NANOSLEEP.SYNCS 0x989680 ;  /* 0x009896800000895d */ /* 0x004fea0003900000 */
[----:B------:R-:W2:Y:S02]  /*5300*/  @!P0 SYNCS.PHASECHK.TRANS64 P0, [R0+URZ+0x31870], R11 ;  /* 0x0318700b000085a7 */ /* 0x000ea400080010ff */
[----:B--2---:R-:W-:Y:S05]  /*5310*/  @!P0 BRA `(.L_x_72) ;  /* 0xfffffffc00f08947 */ /* 0x004fea000383ffff */
[----:B------:R-:W-:Y:S05]  /*5320*/  BRA `(.L_x_73) ;  /* 0xffffffbc00747947 */ /* 0x000fea000383ffff */
.L_x_19:
[----:B------:R-:W-:Y:S02]  /*5330*/  MOV R2, UR13 ;  /* 0x0000000d00027c02 */ /* 0x000fe40008000f00 */
[----:B------:R-:W-:Y:S07]  /*5340*/  MOV R10, R11 ;  /* 0x0000000b000a7202 */ /* 0x000fee0000000f00 */
.L_x_74:
[----:B-1----:R1:W2:Y:S02]  /*5350*/  SYNCS.PHASECHK.TRANS64.TRYWAIT P0, [R2+URZ+0x31840], R11 ;  /* 0x0318400b020075a7 */ /* 0x0022a400080011ff */
[----:B--2---:R-:W-:Y:S05]  /*5360*/  @!P0 NANOSLEEP.SYNCS 0x989680 ;  /* 0x009896800000895d */ /* 0x004fea0003900000 */
[----:B------:R-:W2:Y:S02]  /*5370*/  @!P0 SYNCS.PHASECHK.TRANS64 P0, [R2+URZ+0x31840], R11 ;  /* 0x0318400b020085a7 */ /* 0x000ea400080010ff */
[----:B--2---:R-:W-:Y:S05]  /*5380*/  @!P0 BRA `(.L_x_74) ;  /* 0xfffffffc00f08947 */ /* 0x004fea000383ffff */
[----:B------:R-:W-:Y:S05]  /*5390*/  BRA `(.L_x_75) ;  /* 0xffffffbc00807947 */ /* 0x000fea000383ffff */
.L_x_21:
[----:B------:R-:W-:Y:S02]  /*53a0*/  MOV R0, UR9 ;  /* 0x0000000900007c02 */ /* 0x000fe40008000f00 */
[----:B------:R-:W-:Y:S07]  /*53b0*/  MOV R12, R13 ;  /* 0x0000000d000c7202 */ /* 0x000fee0000000f00 */
.L_x_76:
[----:B-1----:R1:W2:Y:S02]  /*53c0*/  SYNCS.PHASECHK.TRANS64.TRYWAIT P0, [R0+URZ+0x31840], R13 ;  /* 0x0318400d000075a7 */ /* 0x0022a400080011ff */
[----:B--2---:R-:W-:Y:S05]  /*53d0*/  @!P0 NANOSLEEP.SYNCS 0x989680 ;  /* 0x009896800000895d */ /* 0x004fea0003900000 */
[----:B------:R-:W2:Y:S02]  /*53e0*/  @!P0 SYNCS.PHASECHK.TRANS64 P0, [R0+URZ+0x31840], R13 ;  /* 0x0318400d000085a7 */ /* 0x000ea400080010ff */
[----:B--2---:R-:W-:Y:S05]  /*53f0*/  @!P0 BRA `(.L_x_76) ;  /* 0xfffffffc00f08947 */ /* 0x004fea000383ffff */
[----:B------:R-:W-:Y:S05]  /*5400*/  BRA `(.L_x_77) ;  /* 0xffffffc000587947 */ /* 0x000fea000383ffff */
.L_x_25:
[----:B------:R-:W-:Y:S01]  /*5410*/  HFMA2 R4, -RZ, RZ, -0.0 , 0 ;  /* 0x80000000ff047431 */ /* 0x000fe200000001ff */
[----:B-1----:R-:W-:Y:S04]  /*5420*/  MOV R5, 0x80000000 ;  /* 0x8000000000057802 */ /* 0x002fe80000000f00 */
[----:B------:R1:W2:Y:S03]  /*5430*/  SYNCS.PHASECHK.TRANS64.TRYWAIT P0, [R8+URZ+0x31820], R5 ;  /* 0x03182005080075a7 */ /* 0x0002a600080011ff */
[----:B--2---:R-:W-:Y:S05]  /*5440*/  @!P0 NANOSLEEP.SYNCS 0x989680 ;  /* 0x009896800000895d */ /* 0x004fea0003900000 */
[----:B------:R-:W2:Y:S02]  /*5450*/  @!P0 SYNCS.PHASECHK.TRANS64 P0, [R8+URZ+0x31820], R5 ;  /* 0x03182005080085a7 */ /* 0x000ea400080010ff */
[----:B--2---:R-:W-:Y:S05]  /*5460*/  @!P0 BRA `(.L_x_25) ;  /* 0xfffffffc00e88947 */ /* 0x004fea000383ffff */
[----:B------:R-:W-:Y:S05]  /*5470*/  BRA `(.L_x_78) ;  /* 0xffffffc400b07947 */ /* 0x000fea000383ffff */
.L_x_26:
[----:B------:R-:W-:Y:S01]  /*5480*/  HFMA2 R4, -RZ, RZ, -0.0 , 0 ;  /* 0x80000000ff047431 */ /* 0x000fe200000001ff */
[----:B-1----:R-:W-:Y:S04]  /*5490*/  MOV R5, 0x80000000 ;  /* 0x8000000000057802 */ /* 0x002fe80000000f00 */
[----:B------:R1:W2:Y:S03]  /*54a0*/  SYNCS.PHASECHK.TRANS64.TRYWAIT P0, [R8+URZ+0x31828], R5 ;  /* 0x03182805080075a7 */ /* 0x0002a600080011ff */
[----:B--2---:R-:W-:Y:S05]  /*54b0*/  @!P0 NANOSLEEP.SYNCS 0x989680 ;  /* 0x009896800000895d */ /* 0x004fea0003900000 */
[----:B------:R-:W2:Y:S02]  /*54c0*/  @!P0 SYNCS.PHASECHK.TRANS64 P0, [R8+URZ+0x31828], R5 ;  /* 0x03182805080085a7 */ /* 0x000ea400080010ff */
[----:B--2---:R-:W-:Y:S05]  /*54d0*/  @!P0 BRA `(.L_x_26) ;  /* 0xfffffffc00e88947 */ /* 0x004fea000383ffff */
[----:B------:R-:W-:Y:S05]  /*54e0*/  BRA `(.L_x_79) ;  /* 0xffffffc800907947 */ /* 0x000fea000383ffff */
.L_x_27:
[----:B------:R-:W-:Y:S01]  /*54f0*/  HFMA2 R4, -RZ, RZ, -0.0 , 0 ;  /* 0x80000000ff047431 */ /* 0x000fe200000001ff */
[----:B-1----:R-:W-:Y:S04]  /*5500*/  MOV R5, 0x80000000 ;  /* 0x8000000000057802 */ /* 0x002fe80000000f00 */
[----:B------:R1:W2:Y:S03]  /*5510*/  SYNCS.PHASECHK.TRANS64.TRYWAIT P0, [R8+URZ+0x31830], R5 ;  /* 0x03183005080075a7 */ /* 0x0002a600080011ff */
[----:B--2---:R-:W-:Y:S05]  /*5520*/  @!P0 NANOSLEEP.SYNCS 0x989680 ;  /* 0x009896800000895d */ /* 0x004fea0003900000 */
[----:B------:R-:W2:Y:S02]  /*5530*/  @!P0 SYNCS.PHASECHK.TRANS64 P0, [R8+URZ+0x31830], R5 ;  /* 0x03183005080085a7 */ /* 0x000ea400080010ff */
[----:B--2---:R-:W-:Y:S05]  /*5540*/  @!P0 BRA `(.L_x_27) ;  /* 0xfffffffc00e88947 */ /* 0x004fea000383ffff */
[----:B------:R-:W-:Y:S05]  /*5550*/  BRA `(.L_x_80) ;  /* 0xffffffc800d07947 */ /* 0x000fea000383ffff */
.L_x_28:
[----:B------:R-:W-:Y:S01]  /*5560*/  HFMA2 R42, -RZ, RZ, -0.0 , 0 ;  /* 0x80000000ff2a7431 */ /* 0x000fe200000001ff */
[----:B-1----:R-:W-:Y:S04]  /*5570*/  MOV R43, 0x80000000 ;  /* 0x80000000002b7802 */ /* 0x002fe80000000f00 */
[----:B------:R1:W2:Y:S03]  /*5580*/  SYNCS.PHASECHK.TRANS64.TRYWAIT P0, [R8+URZ+0x31838], R43 ;  /* 0x0318382b080075a7 */ /* 0x0002a600080011ff */
[----:B--2---:R-:W-:Y:S05]  /*5590*/  @!P0 NANOSLEEP.SYNCS 0x989680 ;  /* 0x009896800000895d */ /* 0x004fea0003900000 */
[----:B------:R-:W2:Y:S02]  /*55a0*/  @!P0 SYNCS.PHASECHK.TRANS64 P0, [R8+URZ+0x31838], R43 ;  /* 0x0318382b080085a7 */ /* 0x000ea400080010ff */
[----:B--2---:R-:W-:Y:S05]  /*55b0*/  @!P0 BRA `(.L_x_28) ;  /* 0xfffffffc00e88947 */ /* 0x004fea000383ffff */
[----:B------:R-:W-:Y:S05]  /*55c0*/  BRA `(.L_x_81) ;  /* 0xffffffcc000c7947 */ /* 0x000fea000383ffff */
.L_x_29:
[----:B--2---:R2:W3:Y:S02]  /*55d0*/  SYNCS.PHASECHK.TRANS64.TRYWAIT P0, [R8+URZ+0x31820], RZ ;  /* 0x031820ff080075a7 */ /* 0x0044e400080011ff */
[----:B---3--:R-:W-:Y:S05]  /*55e0*/  @!P0 NANOSLEEP.SYNCS 0x989680 ;  /* 0x009896800000895d */ /* 0x008fea0003900000 */
[----:B------:R-:W3:Y:S02]  /*55f0*/  @!P0 SYNCS.PHASECHK.TRANS64 P0, [R8+URZ+0x31820], RZ ;  /* 0x031820ff080085a7 */ /* 0x000ee400080010ff */
[----:B---3--:R-:W-:Y:S05]  /*5600*/  @!P0 BRA `(.L_x_29) ;  /* 0xfffffffc00f08947 */ /* 0x008fea000383ffff */
[----:B------:R-:W-:Y:S05]  /*5610*/  BRA `(.L_x_82) ;  /* 0xffffffcc00447947 */ /* 0x000fea000383ffff */
.L_x_30:
[----:B---3--:R3:W4:Y:S02]  /*5620*/  SYNCS.PHASECHK.TRANS64.TRYWAIT P0, [R8+URZ+0x31828], RZ ;  /* 0x031828ff080075a7 */ /* 0x00872400080011ff */
[----:B----4-:R-:W-:Y:S05]  /*5630*/  @!P0 NANOSLEEP.SYNCS 0x989680 ;  /* 0x009896800000895d */ /* 0x010fea0003900000 */
[----:B------:R-:W4:Y:S02]  /*5640*/  @!P0 SYNCS.PHASECHK.TRANS64 P0, [R8+URZ+0x31828], RZ ;  /* 0x031828ff080085a7 */ /* 0x000f2400080010ff */
[----:B----4-:R-:W-:Y:S05]  /*5650*/  @!P0 BRA `(.L_x_30) ;  /* 0xfffffffc00f08947 */ /* 0x010fea000383ffff */
[----:B------:R-:W-:Y:S05]  /*5660*/  BRA `(.L_x_83) ;  /* 0xffffffcc00b87947 */ /* 0x000fea000383ffff */
.L_x_31:
[----:B----4-:R4:W1:Y:S02]  /*5670*/  SYNCS.PHASECHK.TRANS64.TRYWAIT P0, [R8+URZ+0x31830], RZ ;  /* 0x031830ff080075a7 */ /* 0x01086400080011ff */
[----:B-1----:R-:W-:Y:S05]  /*5680*/  @!P0 NANOSLEEP.SYNCS 0x989680 ;  /* 0x009896800000895d */ /* 0x002fea0003900000 */
[----:B------:R-:W1:Y:S02]  /*5690*/  @!P0 SYNCS.PHASECHK.TRANS64 P0, [R8+URZ+0x31830], RZ ;  /* 0x031830ff080085a7 */ /* 0x000e6400080010ff */
[----:B-1----:R-:W-:Y:S05]  /*56a0*/  @!P0 BRA `(.L_x_31) ;  /* 0xfffffffc00f08947 */ /* 0x002fea000383ffff */
[----:B------:R-:W-:Y:S05]  /*56b0*/  BRA `(.L_x_84) ;  /* 0xffffffcc00f07947 */ /* 0x000fea000383ffff */
.L_x_32:
[----:B-1----:R1:W2:Y:S02]  /*56c0*/  SYNCS.PHASECHK.TRANS64.TRYWAIT P0, [R8+URZ+0x31838], RZ ;  /* 0x031838ff080075a7 */ /* 0x0022a400080011ff */
[----:B--2---:R-:W-:Y:S05]  /*56d0*/  @!P0 NANOSLEEP.SYNCS 0x989680 ;  /* 0x009896800000895d */ /* 0x004fea0003900000 */
[----:B------:R-:W2:Y:S02]  /*56e0*/  @!P0 SYNCS.PHASECHK.TRANS64 P0, [R8+URZ+0x31838], RZ ;  /* 0x031838ff080085a7 */ /* 0x000ea400080010ff */
[----:B--2---:R-:W-:Y:S05]  /*56f0*/  @!P0 BRA `(.L_x_32) ;  /* 0xfffffffc00f08947 */ /* 0x004fea000383ffff */
[----:B------:R-:W-:Y:S05]  /*5700*/  BRA `(.L_x_85) ;  /* 0xffffffd000287947 */ /* 0x000fea000383ffff */
.L_x_33:
[----:B------:R-:W-:Y:S01]  /*5710*/  HFMA2 R42, -RZ, RZ, -0.0 , 0 ;  /* 0x80000000ff2a7431 */ /* 0x000fe200000001ff */
[----:B-1----:R-:W-:Y:S04]  /*5720*/  MOV R43, 0x80000000 ;  /* 0x80000000002b7802 */ /* 0x002fe80000000f00 */
[----:B------:R1:W2:Y:S03]  /*5730*/  SYNCS.PHASECHK.TRANS64.TRYWAIT P0, [R8+URZ+0x31820], R43 ;  /* 0x0318202b080075a7 */ /* 0x0002a600080011ff */
[----:B--2---:R-:W-:Y:S05]  /*5740*/  @!P0 NANOSLEEP.SYNCS 0x989680 ;  /* 0x009896800000895d */ /* 0x004fea0003900000 */
[----:B------:R-:W2:Y:S02]  /*5750*/  @!P0 SYNCS.PHASECHK.TRANS64 P0, [R8+URZ+0x31820], R43 ;  /* 0x0318202b080085a7 */ /* 0x000ea400080010ff */
[----:B--2---:R-:W-:Y:S05]  /*5760*/  @!P0 BRA `(.L_x_33) ;  /* 0xfffffffc00e88947 */ /* 0x004fea000383ffff */
[----:B------:R-:W-:Y:S05]  /*5770*/  BRA `(.L_x_86) ;  /* 0xffffffd000587947 */ /* 0x000fea000383ffff */
.L_x_34:
[----:B------:R-:W-:Y:S01]  /*5780*/  HFMA2 R42, -RZ, RZ, -0.0 , 0 ;  /* 0x80000000ff2a7431 */ /* 0x000fe200000001ff */
[----:B-1----:R-:W-:Y:S04]  /*5790*/  MOV R43, 0x80000000 ;  /* 0x80000000002b7802 */ /* 0x002fe80000000f00 */
[----:B------:R1:W2:Y:S03]  /*57a0*/  SYNCS.PHASECHK.TRANS64.TRYWAIT P0, [R8+URZ+0x31828], R43 ;  /* 0x0318282b080075a7 */ /* 0x0002a600080011ff */
[----:B--2---:R-:W-:Y:S05]  /*57b0*/  @!P0 NANOSLEEP.SYNCS 0x989680 ;  /* 0x009896800000895d */ /* 0x004fea0003900000 */
[----:B------:R-:W2:Y:S02]  /*57c0*/  @!P0 SYNCS.PHASECHK.TRANS64 P0, [R8+URZ+0x31828], R43 ;  /* 0x0318282b080085a7 */ /* 0x000ea400080010ff */
[----:B--2---:R-:W-:Y:S05]  /*57d0*/  @!P0 BRA `(.L_x_34) ;  /* 0xfffffffc00e88947 */ /* 0x004fea000383ffff */
[----:B------:R-:W-:Y:S05]  /*57e0*/  BRA `(.L_x_87) ;  /* 0xffffffd000c47947 */ /* 0x000fea000383ffff */
.L_x_35:
[----:B------:R-:W-:Y:S01]  /*57f0*/  HFMA2 R42, -RZ, RZ, -0.0 , 0 ;  /* 0x80000000ff2a7431 */ /* 0x000fe200000001ff */
[----:B-1----:R-:W-:Y:S04]  /*5800*/  MOV R43, 0x80000000 ;  /* 0x80000000002b7802 */ /* 0x002fe80000000f00 */
[----:B------:R1:W2:Y:S03]  /*5810*/  SYNCS.PHASECHK.TRANS64.TRYWAIT P0, [R8+URZ+0x31830], R43 ;  /* 0x0318302b080075a7 */ /* 0x0002a600080011ff */
[----:B--2---:R-:W-:Y:S05]  /*5820*/  @!P0 NANOSLEEP.SYNCS 0x989680 ;  /* 0x009896800000895d */ /* 0x004fea0003900000 */
[----:B------:R-:W2:Y:S02]  /*5830*/  @!P0 SYNCS.PHASECHK.TRANS64 P0, [R8+URZ+0x31830], R43 ;  /* 0x0318302b080085a7 */ /* 0x000ea400080010ff */
[----:B--2---:R-:W-:Y:S05]  /*5840*/  @!P0 BRA `(.L_x_35) ;  /* 0xfffffffc00e88947 */ /* 0x004fea000383ffff */
[----:B------:R-:W-:Y:S05]  /*5850*/  BRA `(.L_x_88) ;  /* 0xffffffd000f47947 */ /* 0x000fea000383ffff */
.L_x_36:
[----:B------:R-:W-:Y:S01]  /*5860*/  HFMA2 R42, -RZ, RZ, -0.0 , 0 ;  /* 0x80000000ff2a7431 */ /* 0x000fe200000001ff */
[----:B-1----:R-:W-:Y:S04]  /*5870*/  MOV R43, 0x80000000 ;  /* 0x80000000002b7802 */ /* 0x002fe80000000f00 */
[----:B------:R1:W2:Y:S03]  /*5880*/  SYNCS.PHASECHK.TRANS64.TRYWAIT P0, [R8+URZ+0x31838], R43 ;  /* 0x0318382b080075a7 */ /* 0x0002a600080011ff */
[----:B--2---:R-:W-:Y:S05]  /*5890*/  @!P0 NANOSLEEP.SYNCS 0x989680 ;  /* 0x009896800000895d */ /* 0x004fea0003900000 */
[----:B------:R-:W2:Y:S02]  /*58a0*/  @!P0 SYNCS.PHASECHK.TRANS64 P0, [R8+URZ+0x31838], R43 ;  /* 0x0318382b080085a7 */ /* 0x000ea400080010ff */
[----:B--2---:R-:W-:Y:S05]  /*58b0*/  @!P0 BRA `(.L_x_36) ;  /* 0xfffffffc00e88947 */ /* 0x004fea000383ffff */
[----:B------:R-:W-:Y:S05]  /*58c0*/  BRA `(.L_x_89) ;  /* 0xffffffd400247947 */ /* 0x000fea000383ffff */
.L_x_37:
[----:B-1----:R1:W2:Y:S02]  /*58d0*/  SYNCS.PHASECHK.TRANS64.TRYWAIT P0, [R8+URZ+0x31820], RZ ;  /* 0x031820ff080075a7 */ /* 0x0022a400080011ff */
[----:B--2---:R-:W-:Y:S05]  /*58e0*/  @!P0 NANOSLEEP.SYNCS 0x989680 ;  /* 0x009896800000895d */ /* 0x004fea0003900000 */
[----:B------:R-:W2:Y:S02]  /*58f0*/  @!P0 SYNCS.PHASECHK.TRANS64 P0, [R8+URZ+0x31820], RZ ;  /* 0x031820ff080085a7 */ /* 0x000ea400080010ff */
[----:B--2---:R-:W-:Y:S05]  /*5900*/  @!P0 BRA `(.L_x_37) ;  /* 0xfffffffc00f08947 */ /* 0x004fea000383ffff */
[----:B------:R-:W-:Y:S05]  /*5910*/  BRA `(.L_x_90) ;  /* 0xffffffd4005c7947 */ /* 0x000fea000383ffff */
.L_x_38:
[----:B-1----:R1:W2:Y:S02]  /*5920*/  SYNCS.PHASECHK.TRANS64.TRYWAIT P0, [R8+URZ+0x31828], RZ ;  /* 0x031828ff080075a7 */ /* 0x0022a400080011ff */
[----:B--2---:R-:W-:Y:S05]  /*5930*/  @!P0 NANOSLEEP.SYNCS 0x989680 ;  /* 0x009896800000895d */ /* 0x004fea0003900000 */
[----:B------:R-:W2:Y:S02]  /*5940*/  @!P0 SYNCS.PHASECHK.TRANS64 P0, [R8+URZ+0x31828], RZ ;  /* 0x031828ff080085a7 */ /* 0x000ea400080010ff */
[----:B--2---:R-:W-:Y:S05]  /*5950*/  @!P0 BRA `(.L_x_38) ;  /* 0xfffffffc00f08947 */ /* 0x004fea000383ffff */
[----:B------:R-:W-:Y:S05]  /*5960*/  BRA `(.L_x_91) ;  /* 0xffffffd400d07947 */ /* 0x000fea000383ffff */
.L_x_39:
[----:B-1----:R1:W2:Y:S02]  /*5970*/  SYNCS.PHASECHK.TRANS64.TRYWAIT P0, [R8+URZ+0x31830], RZ ;  /* 0x031830ff080075a7 */ /* 0x0022a400080011ff */
[----:B--2---:R-:W-:Y:S05]  /*5980*/  @!P0 NANOSLEEP.SYNCS 0x989680 ;  /* 0x009896800000895d */ /* 0x004fea0003900000 */
[----:B------:R-:W2:Y:S02]  /*5990*/  @!P0 SYNCS.PHASECHK.TRANS64 P0, [R8+URZ+0x31830], RZ ;  /* 0x031830ff080085a7 */ /* 0x000ea400080010ff */
[----:B--2---:R-:W-:Y:S05]  /*59a0*/  @!P0 BRA `(.L_x_39) ;  /* 0xfffffffc00f08947 */ /* 0x004fea000383ffff */
[----:B------:R-:W-:Y:S05]  /*59b0*/  BRA `(.L_x_92) ;  /* 0xffffffd800087947 */ /* 0x000fea000383ffff */
.L_x_40:
[----:B-1----:R1:W2:Y:S02]  /*59c0*/  SYNCS.PHASECHK.TRANS64.TRYWAIT P0, [R8+URZ+0x31838], RZ ;  /* 0x031838ff080075a7 */ /* 0x0022a400080011ff */
[----:B--2---:R-:W-:Y:S05]  /*59d0*/  @!P0 NANOSLEEP.SYNCS 0x989680 ;  /* 0x009896800000895d */ /* 0x004fea0003900000 */
[----:B------:R-:W2:Y:S02]  /*59e0*/  @!P0 SYNCS.PHASECHK.TRANS64 P0, [R8+URZ+0x31838], RZ ;  /* 0x031838ff080085a7 */ /* 0x000ea400080010ff */
[----:B--2---:R-:W-:Y:S05]  /*59f0*/  @!P0 BRA `(.L_x_40) ;  /* 0xfffffffc00f08947 */ /* 0x004fea000383ffff */
[----:B------:R-:W-:Y:S05]  /*5a00*/  BRA `(.L_x_93) ;  /* 0xffffffd800407947 */ /* 0x000fea000383ffff */
.L_x_44:
[----:B------:R-:W-:-:S07]  /*5a10*/  MOV R4, R5 ;  /* 0x0000000500047202 */ /* 0x000fce0000000f00 */
.L_x_94:
[----:B-1----:R1:W2:Y:S02]  /*5a20*/  SYNCS.PHASECHK.TRANS64.TRYWAIT P2, [R20+URZ+0x31860], R5 ;  /* 0x03186005140075a7 */ /* 0x0022a400080411ff */
[----:B--2---:R-:W-:Y:S05]  /*5a30*/  @!P2 NANOSLEEP.SYNCS 0x989680 ;  /* 0x009896800000a95d */ /* 0x004fea0003900000 */
[----:B------:R-:W2:Y:S02]  /*5a40*/  @!P2 SYNCS.PHASECHK.TRANS64 P2, [R20+URZ+0x31860], R5 ;  /* 0x031860051400a5a7 */ /* 0x000ea400080410ff */
[----:B--2---:R-:W-:Y:S05]  /*5a50*/  @!P2 BRA `(.L_x_94) ;  /* 0xfffffffc00f0a947 */ /* 0x004fea000383ffff */
[----:B------:R-:W-:Y:S05]  /*5a60*/  BRA `(.L_x_95) ;  /* 0xffffffdc00487947 */ /* 0x000fea000383ffff */
        .weak           $__internal_0_$__cuda_sm10x_tcgen05_guardrail_trap_col_being_dealloced_not_returned_by_alloc
        .type           $__internal_0_$__cuda_sm10x_tcgen05_guardrail_trap_col_being_dealloced_not_returned_by_alloc,@function
        .size           $__internal_0_$__cuda_sm10x_tcgen05_guardrail_trap_col_being_dealloced_not_returned_by_alloc,($__internal_1_$__cuda_sm10x_tcgen05_guardrail_trap_phase_invalid_during_alloc - $__internal_0_$__cuda_sm10x_tcgen05_guardrail_trap_col_being_dealloced_not_returned_by_alloc)
$__internal_0_$__cuda_sm10x_tcgen05_guardrail_trap_col_being_dealloced_not_returned_by_alloc:
[----:B------:R-:W-:Y:S05]  /*5a70*/  BPT.TRAP 0x1 ;  /* 0x000000040000795c */ /* 0x000fea0000300000 */
[----:B------:R-:W-:-:S04]  /*5a80*/  HFMA2 R3, -RZ, RZ, 0, 0 ;  /* 0x00000000ff037431 */ /* 0x000fc800000001ff */
[----:B------:R-:W-:Y:S05]  /*5a90*/  RET.REL.NODEC R2 `(_ZN9deep_gemm24sm100_fp8_gemm_1d1d_implILN4cute4UMMA5MajorE0ELS3_0ELj0ELj7168ELj2048ELj128ELj224ELj128ELj64ELj128ELj128ELj64ELj4ELj128ELj128ELj1ELb0ELj149ELNS_8GemmTypeE1ELb0EN7cutlass10bfloat16_tENS_16EpilogueIdentityEEEvPijjj14CUtensorMap_stS9_S9_S9_S9_) ;  /* 0xffffffa402587950 */ /* 0x000fea0003c3ffff */
        .weak           $__internal_1_$__cuda_sm10x_tcgen05_guardrail_trap_phase_invalid_during_alloc
        .type           $__internal_1_$__cuda_sm10x_tcgen05_guardrail_trap_phase_invalid_during_alloc,@function
        .size           $__internal_1_$__cuda_sm10x_tcgen05_guardrail_trap_phase_invalid_during_alloc,($__internal_2_$__cuda_sm10x_tcgen05_guardrail_trap_unallocated_columns_being_dealloced - $__internal_1_$__cuda_sm10x_tcgen05_guardrail_trap_phase_invalid_during_alloc)
$__internal_1_$__cuda_sm10x_tcgen05_guardrail_trap_phase_invalid_during_alloc:
[----:B------:R-:W-:Y:S05]  /*5aa0*/  BPT.TRAP 0x1 ;  /* 0x000000040000795c */ /* 0x000fea0000300000 */
[----:B------:R-:W-:-:S04]  /*5ab0*/  MOV R3, 0x0 ;  /* 0x0000000000037802 */ /* 0x000fc80000000f00 */
[----:B------:R-:W-:Y:S05]  /*5ac0*/  RET.REL.NODEC R2 `(_ZN9deep_gemm24sm100_fp8_gemm_1d1d_implILN4cute4UMMA5MajorE0ELS3_0ELj0ELj7168ELj2048ELj128ELj224ELj128ELj64ELj128ELj128ELj64ELj4ELj128ELj128ELj1ELb0ELj149ELNS_8GemmTypeE1ELb0EN7cutlass10bfloat16_tENS_16EpilogueIdentityEEEvPijjj14CUtensorMap_stS9_S9_S9_S9_) ;  /* 0xffffffa4024c7950 */ /* 0x000fea0003c3ffff */
        .weak           $__internal_2_$__cuda_sm10x_tcgen05_guardrail_trap_unallocated_columns_being_dealloced
        .type           $__internal_2_$__cuda_sm10x_tcgen05_guardrail_trap_unallocated_columns_being_dealloced,@function
        .size           $__internal_2_$__cuda_sm10x_tcgen05_guardrail_trap_unallocated_columns_being_dealloced,($__internal_3_$__cuda_sm20_div_u16 - $__internal_2_$__cuda_sm10x_tcgen05_guardrail_trap_unallocated_columns_being_dealloced)
$__internal_2_$__cuda_sm10x_tcgen05_guardrail_trap_unallocated_columns_being_dealloced:
[----:B------:R-:W-:Y:S05]  /*5ad0*/  BPT.TRAP 0x1 ;  /* 0x000000040000795c */ /* 0x000fea0000300000 */
[----:B------:R-:W-:-:S04]  /*5ae0*/  HFMA2 R3, -RZ, RZ, 0, 0 ;  /* 0x00000000ff037431 */ /* 0x000fc800000001ff */
[----:B------:R-:W-:Y:S05]  /*5af0*/  RET.REL.NODEC R2 `(_ZN9deep_gemm24sm100_fp8_gemm_1d1d_implILN4cute4UMMA5MajorE0ELS3_0ELj0ELj7168ELj2048ELj128ELj224ELj128ELj64ELj128ELj128ELj64ELj4ELj128ELj128ELj1ELb0ELj149ELNS_8GemmTypeE1ELb0EN7cutlass10bfloat16_tENS_16EpilogueIdentityEEEvPijjj14CUtensorMap_stS9_S9_S9_S9_) ;  /* 0xffffffa402407950 */ /* 0x000fea0003c3ffff */
        .weak           $__internal_3_$__cuda_sm20_div_u16
        .type           $__internal_3_$__cuda_sm20_div_u16,@function
        .size           $__internal_3_$__cuda_sm20_div_u16,(.L_x_100 - $__internal_3_$__cuda_sm20_div_u16)
$__internal_3_$__cuda_sm20_div_u16:
[----:B------:R-:W1:Y:S01]  /*5b00*/  I2F.U16 R5, R39 ;  /* 0x0000002700057306 */ /* 0x000e620000101000 */
[----:B------:R-:W-:-:S07]  /*5b10*/  IMAD.MOV.U32 R0, RZ, RZ, 0x4b800000 ;  /* 0x4b800000ff007424 */ /* 0x000fce00078e00ff */
[----:B------:R-:W-:Y:S01]  /*5b20*/  I2F.U16.RZ R9, R34 ;  /* 0x0000002200097306 */ /* 0x000fe2000010d000 */
[C---:B-1----:R-:W-:Y:S02]  /*5b30*/  FSETP.GEU.AND P1, PT, |R5|.reuse, 1.175494350822287508e-38, PT ;  /* 0x008000000500780b */ /* 0x042fe40003f2e200 */
[----:B------:R-:W-:Y:S02]  /*5b40*/  FSETP.GT.AND P2, PT, |R5|, 8.50705917302346158658e+37, PT ;  /* 0x7e8000000500780b */ /* 0x000fe40003f44200 */
[----:B------:R-:W-:Y:S02]  /*5b50*/  FSEL R0, R0, 1, !P1 ;  /* 0x3f80000000007808 */ /* 0x000fe40004800000 */
[----:B------:R-:W-:Y:S02]  /*5b60*/  ISETP.NE.U32.AND P1, PT, R39, RZ, PT ;  /* 0x000000ff2700720c */ /* 0x000fe40003f25070 */
[----:B------:R-:W-:-:S05]  /*5b70*/  FSEL R0, R0, 0.25, !P2 ;  /* 0x3e80000000007808 */ /* 0x000fca0005000000 */
[----:B------:R-:W-:-:S06]  /*5b80*/  FMUL R5, R5, R0 ;  /* 0x0000000005057220 */ /* 0x000fcc0000400000 */
[----:B------:R-:W1:Y:S02]  /*5b90*/  MUFU.RCP R5, R5 ;  /* 0x0000000500057308 */ /* 0x000e640000001000 */
[----:B-1----:R-:W-:Y:S01]  /*5ba0*/  FMUL R0, R0, R5 ;  /* 0x0000000500007220 */ /* 0x002fe20000400000 */
[----:B------:R-:W-:-:S03]  /*5bb0*/  IMAD.MOV.U32 R5, RZ, RZ, 0x0 ;  /* 0x00000000ff057424 */ /* 0x000fc600078e00ff */
[----:B------:R-:W-:-:S04]  /*5bc0*/  VIADD R0, R0, 0x2 ;  /* 0x0000000200007836 */ /* 0x000fc80000000000 */
[----:B------:R-:W-:-:S04]  /*5bd0*/  FMUL.RZ R9, R9, R0 ;  /* 0x0000000009097220 */ /* 0x000fc8000040c000 */
[----:B------:R-:W1:Y:S02]  /*5be0*/  F2I.U32.TRUNC.NTZ R0, R9 ;  /* 0x0000000900007305 */ /* 0x000e64000020f000 */
[----:B-1----:R-:W-:Y:S02]  /*5bf0*/  LOP3.LUT R0, R0, 0xffff, RZ, 0xc0, !PT ;  /* 0x0000ffff00007812 */ /* 0x002fe400078ec0ff */
[----:B------:R-:W-:Y:S01]  /*5c00*/  @!P1 MOV R0, 0xffffffff ;  /* 0xffffffff00009802 */ /* 0x000fe20000000f00 */
[----:B------:R-:W-:Y:S06]  /*5c10*/  RET.REL.NODEC R4 `(_ZN9deep_gemm24sm100_fp8_gemm_1d1d_implILN4cute4UMMA5MajorE0ELS3_0ELj0ELj7168ELj2048ELj128ELj224ELj128ELj64ELj128ELj128ELj64ELj4ELj128ELj128ELj1ELb0ELj149ELNS_8GemmTypeE1ELb0EN7cutlass10bfloat16_tENS_16EpilogueIdentityEEEvPijjj14CUtensorMap_stS9_S9_S9_S9_) ;  /* 0xffffffa004f87950 */ /* 0x000fec0003c3ffff */
.L_x_96:
[----:B------:R-:W-:-:S00]  /*5c20*/  BRA `(.L_x_96) ;  /* 0xfffffffc00fc7947 */ /* 0x000fc0000383ffff */
[----:B------:R-:W-:-:S00]  /*5c30*/  NOP ;  /* 0x0000000000007918 */ /* 0x000fc00000000000 */
        /* <DEDUP_REMOVED lines=12> */
.L_x_100:


//--------------------- .nv.shared._ZN9deep_gemm24sm100_fp8_gemm_1d1d_implILN4cute4UMMA5MajorE0ELS3_0ELj0ELj7168ELj2048ELj128ELj224ELj128ELj64ELj128ELj128ELj64ELj4ELj128ELj128ELj1ELb0ELj149ELNS_8GemmTypeE1ELb0EN7cutlass10bfloat16_tENS_16EpilogueIdentityEEEvPijjj14CUtensorMap_stS9_S9_S9_S9_ --------------------------
	.section	.nv.shared._ZN9deep_gemm24sm100_fp8_gemm_1d1d_implILN4cute4UMMA5MajorE0ELS3_0ELj0ELj7168ELj2048ELj128ELj224ELj128ELj64ELj128ELj128ELj64ELj4ELj128ELj128ELj1ELb0ELj149ELNS_8GemmTypeE1ELb0EN7cutlass10bfloat16_tENS_16EpilogueIdentityEEEvPijjj14CUtensorMap_stS9_S9_S9_S9_,"aw",@nobits
	.sectionflags	@""
	.align	1024
	.zero		1024


//--------------------- .nv.shared.reserved.0     --------------------------
	.section	.nv.shared.reserved.0,"aw",@nobits
	.align	8
	.weak		__nv_reservedSMEM_offset_0_alias
	.size		__nv_reservedSMEM_offset_0_alias, 0, 64
	.other		__nv_reservedSMEM_offset_0_alias,@"STO_CUDA_RESERVED_SHARED STV_DEFAULT"
__nv_reservedSMEM_offset_0_alias:
	.zero		0
.nv.shared.reserved.0:
	.zero		64
	.weak		__nv_reservedSMEM_allocation_phase
	.type		__nv_reservedSMEM_allocation_phase,@object
	.size		__nv_reservedSMEM_allocation_phase,(.L_0 - __nv_reservedSMEM_allocation_phase)
__nv_reservedSMEM_allocation_phase:
	.zero		1
.L_0:
	.zero		7
	.weak		__nv_reservedSMEM_devtool_atexit_pc
	.type		__nv_reservedSMEM_devtool_atexit_pc,@object
	.size		__nv_reservedSMEM_devtool_atexit_pc,(__nv_reservedSMEM_allocation_mask - __nv_reservedSMEM_devtool_atexit_pc)
__nv_reservedSMEM_devtool_atexit_pc:
	.zero		8
	.weak		__nv_reservedSMEM_allocation_mask
	.type		__nv_reservedSMEM_allocation_mask,@object
	.size		__nv_reservedSMEM_allocation_mask,(.L_2 - __nv_reservedSMEM_allocation_mask)
__nv_reservedSMEM_allocation_mask:
	.zero		4
.L_2:


//--------------------- .nv.global                --------------------------
	.section	.nv.global,"aw",@nobits
.nv.global:
	.type		_ZN47_INTERNAL_806fd1c7_9_kernel_cu_98e68353_28939074cute1_E,@object
	.size		_ZN47_INTERNAL_806fd1c7_9_kernel_cu_98e68353_28939074cute1_E,(_ZN47_INTERNAL_806fd1c7_9_kernel_cu_98e68353_28939074cuda3std3__45__cpo6cbeginE - _ZN47_INTERNAL_806fd1c7_9_kernel_cu_98e68353_28939074cute1_E)
_ZN47_INTERNAL_806fd1c7_9_kernel_cu_98e68353_28939074cute1_E:
	.zero		1
	.type		_ZN47_INTERNAL_806fd1c7_9_kernel_cu_98e68353_28939074cuda3std3__45__cpo6cbeginE,@object
	.size		_ZN47_INTERNAL_806fd1c7_9_kernel_cu_98e68353_28939074cuda3std3__45__cpo6cbeginE,(_ZN47_INTERNAL_806fd1c7_9_kernel_cu_98e68353_28939074cuda3std3__48in_placeE - _ZN47_INTERNAL_806fd1c7_9_kernel_cu_98e68353_28939074cuda3std3__45__cpo6cbeginE)
_ZN47_INTERNAL_806fd1c7_9_kernel_cu_98e68353_28939074cuda3std3__45__cpo6cbeginE:
	.zero		1
	.type		_ZN47_INTERNAL_806fd1c7_9_kernel_cu_98e68353_28939074cuda3std3__48in_placeE,@object
	.size		_ZN47_INTERNAL_806fd1c7_9_kernel_cu_98e68353_28939074cuda3std3__48in_placeE,(_ZN47_INTERNAL_806fd1c7_9_kernel_cu_98e68353_28939074cuda3std6ranges3__45__cpo9iter_moveE - _ZN47_INTERNAL_806fd1c7_9_kernel_cu_98e68353_28939074cuda3std3__48in_placeE)
_ZN47_INTERNAL_806fd1c7_9_kernel_cu_98e68353_28939074cuda3std3__48in_placeE:
	.zero		1
	.type		_ZN47_INTERNAL_806fd1c7_9_kernel_cu_98e68353_28939074cuda3std6ranges3__45__cpo9iter_moveE,@object
	.size		_ZN47_INTERNAL_806fd1c7_9_kernel_cu_98e68353_28939074cuda3std6ranges3__45__cpo9iter_moveE,(_ZN47_INTERNAL_806fd1c7_9_kernel_cu_98e68353_28939074cuda3std3__45__cpo5beginE - _ZN47_INTERNAL_806fd1c7_9_kernel_cu_98e68353_28939074cuda3std6ranges3__45__cpo9iter_moveE)
_ZN47_INTERNAL_806fd1c7_9_kernel_cu_98e68353_28939074cuda3std6ranges3__45__cpo9iter_moveE:
	.zero		1
	.type		_ZN47_INTERNAL_806fd1c7_9_kernel_cu_98e68353_28939074cuda3std3__45__cpo5beginE,@object
	.size		_ZN47_INTERNAL_806fd1c7_9_kernel_cu_98e68353_28939074cuda3std3__45__cpo5beginE,(_ZN47_INTERNAL_806fd1c7_9_kernel_cu_98e68353_28939074cuda3std3__449_GLOBAL__N__806fd1c7_9_kernel_cu_98e68353_28939076ignoreE - _ZN47_INTERNAL_806fd1c7_9_kernel_cu_98e68353_28939074cuda3std3__45__cpo5beginE)
_ZN47_INTERNAL_806fd1c7_9_kernel_cu_98e68353_28939074cuda3std3__45__cpo5beginE:
	.zero		1
	.type		_ZN47_INTERNAL_806fd1c7_9_kernel_cu_98e68353_28939074cuda3std3__449_GLOBAL__N__806fd1c7_9_kernel_cu_98e68353_28939076ignoreE,@object
	.size		_ZN47_INTERNAL_806fd1c7_9_kernel_cu_98e68353_28939074cuda3std3__449_GLOBAL__N__806fd1c7_9_kernel_cu_98e68353_28939076ignoreE,(_ZN47_INTERNAL_806fd1c7_9_kernel_cu_98e68353_28939074cute7productE - _ZN47_INTERNAL_806fd1c7_9_kernel_cu_98e68353_28939074cuda3std3__449_GLOBAL__N__806fd1c7_9_kernel_cu_98e68353_28939076ignoreE)
_ZN47_INTERNAL_806fd1c7_9_kernel_cu_98e68353_28939074cuda3std3__449_GLOBAL__N__806fd1c7_9_kernel_cu_98e68353_28939076ignoreE:
	.zero		1
	.type		_ZN47_INTERNAL_806fd1c7_9_kernel_cu_98e68353_28939074cute7productE,@object
	.size		_ZN47_INTERNAL_806fd1c7_9_kernel_cu_98e68353_28939074cute7productE,(_ZN47_INTERNAL_806fd1c7_9_kernel_cu_98e68353_28939074cuda3std3__45__cpo3endE - _ZN47_INTERNAL_806fd1c7_9_kernel_cu_98e68353_28939074cute7productE)
_ZN47_INTERNAL_806fd1c7_9_kernel_cu_98e68353_28939074cute7productE:
	.zero		1
	.type		_ZN47_INTERNAL_806fd1c7_9_kernel_cu_98e68353_28939074cuda3std3__45__cpo3endE,@object
	.size		_ZN47_INTERNAL_806fd1c7_9_kernel_cu_98e68353_28939074cuda3std3__45__cpo3endE,(_ZN47_INTERNAL_806fd1c7_9_kernel_cu_98e68353_28939074cuda3std3__419piecewise_constructE - _ZN47_INTERNAL_806fd1c7_9_kernel_cu_98e68353_28939074cuda3std3__45__cpo3endE)
_ZN47_INTERNAL_806fd1c7_9_kernel_cu_98e68353_28939074cuda3std3__45__cpo3endE:
	.zero		1
	.type		_ZN47_INTERNAL_806fd1c7_9_kernel_cu_98e68353_28939074cuda3std3__419piecewise_constructE,@object
	.size		_ZN47_INTERNAL_806fd1c7_9_kernel_cu_98e68353_28939074cuda3std3__419piecewise_constructE,(_ZN47_INTERNAL_806fd1c7_9_kernel_cu_98e68353_28939074cuda3std3__45__cpo4cendE - _ZN47_INTERNAL_806fd1c7_9_kernel_cu_98e68353_28939074cuda3std3__419piecewise_constructE)
_ZN47_INTERNAL_806fd1c7_9_kernel_cu_98e68353_28939074cuda3std3__419piecewise_constructE:
	.zero		1
	.type		_ZN47_INTERNAL_806fd1c7_9_kernel_cu_98e68353_28939074cuda3std3__45__cpo4cendE,@object
	.size		_ZN47_INTERNAL_806fd1c7_9_kernel_cu_98e68353_28939074cuda3std3__45__cpo4cendE,(_ZN47_INTERNAL_806fd1c7_9_kernel_cu_98e68353_28939074cuda3std6ranges3__45__cpo4swapE - _ZN47_INTERNAL_806fd1c7_9_kernel_cu_98e68353_28939074cuda3std3__45__cpo4cendE)
_ZN47_INTERNAL_806fd1c7_9_kernel_cu_98e68353_28939074cuda3std3__45__cpo4cendE:
	.zero		1
	.type		_ZN47_INTERNAL_806fd1c7_9_kernel_cu_98e68353_28939074cuda3std6ranges3__45__cpo4swapE,@object
	.size		_ZN47_INTERNAL_806fd1c7_9_kernel_cu_98e68353_28939074cuda3std6ranges3__45__cpo4swapE,(.L_10 - _ZN47_INTERNAL_806fd1c7_9_kernel_cu_98e68353_28939074cuda3std6ranges3__45__cpo4swapE)
_ZN47_INTERNAL_806fd1c7_9_kernel_cu_98e68353_28939074cuda3std6ranges3__45__cpo4swapE:
	.zero		1
.L_10:


//--------------------- .nv.constant0._ZN9deep_gemm24sm100_fp8_gemm_1d1d_implILN4cute4UMMA5MajorE0ELS3_0ELj0ELj7168ELj2048ELj128ELj224ELj128ELj64ELj128ELj128ELj64ELj4ELj128ELj128ELj1ELb0ELj149ELNS_8GemmTypeE1ELb0EN7cutlass10bfloat16_tENS_16EpilogueIdentityEEEvPijjj14CUtensorMap_stS9_S9_S9_S9_ --------------------------
	.section	.nv.constant0._ZN9deep_gemm24sm100_fp8_gemm_1d1d_implILN4cute4UMMA5MajorE0ELS3_0ELj0ELj7168ELj2048ELj128ELj224ELj128ELj64ELj128ELj128ELj64ELj4ELj128ELj128ELj1ELb0ELj149ELNS_8GemmTypeE1ELb0EN7cutlass10bfloat16_tENS_16EpilogueIdentityEEEvPijjj14CUtensorMap_stS9_S9_S9_S9_,"a",@progbits
	.sectionflags	@""
	.align	4
.nv.constant0._ZN9deep_gemm24sm100_fp8_gemm_1d1d_implILN4cute4UMMA5MajorE0ELS3_0ELj0ELj7168ELj2048ELj128ELj224ELj128ELj64ELj128ELj128ELj64ELj4ELj128ELj128ELj1ELb0ELj149ELNS_8GemmTypeE1ELb0EN7cutlass10bfloat16_tENS_16EpilogueIdentityEEEvPijjj14CUtensorMap_stS9_S9_S9_S9_:
	.zero		1600


//--------------------- SYMBOLS --------------------------

	.type		.nv.reservedSmem.offset0,@object
	.size		.nv.reservedSmem.offset0,0x4
	.type		.nv.reservedSmem.cap,@object
	.size		.nv.reservedSmem.cap,0x4
